//
// Generated by NVIDIA NVVM Compiler
//
// Compiler Build ID: CL-36424714
// Cuda compilation tools, release 13.0, V13.0.88
// Based on NVVM 20.0.0
//

.version 9.0
.target sm_100
.address_size 64

	// .globl	_Z13kernel_render4vec3S_iidP6uchar4S_S0_P4meshi
.func  (.param .align 16 .b8 func_retval0[16]) __internal_trig_reduction_slowpathd
(
	.param .b64 __internal_trig_reduction_slowpathd_param_0
)
;
.global .align 8 .b8 __cudart_i2opi_d[144] = {8, 93, 141, 31, 177, 95, 251, 107, 234, 146, 82, 138, 247, 57, 7, 61, 123, 241, 229, 235, 199, 186, 39, 117, 45, 234, 95, 158, 102, 63, 70, 79, 183, 9, 203, 39, 207, 126, 54, 109, 31, 109, 10, 90, 139, 17, 47, 239, 15, 152, 5, 222, 255, 151, 248, 31, 59, 40, 249, 189, 139, 95, 132, 156, 244, 57, 83, 131, 57, 214, 145, 57, 65, 126, 95, 180, 38, 112, 156, 233, 132, 68, 187, 46, 245, 53, 130, 232, 62, 167, 41, 177, 28, 235, 29, 254, 28, 146, 209, 9, 234, 46, 73, 6, 224, 210, 77, 66, 58, 110, 36, 183, 97, 197, 187, 222, 171, 99, 81, 254, 65, 144, 67, 60, 153, 149, 98, 219, 192, 221, 52, 245, 209, 87, 39, 252, 41, 21, 68, 78, 110, 131, 249, 162};

.visible .entry _Z13kernel_render4vec3S_iidP6uchar4S_S0_P4meshi(
	.param .align 8 .b8 _Z13kernel_render4vec3S_iidP6uchar4S_S0_P4meshi_param_0[24],
	.param .align 8 .b8 _Z13kernel_render4vec3S_iidP6uchar4S_S0_P4meshi_param_1[24],
	.param .u32 _Z13kernel_render4vec3S_iidP6uchar4S_S0_P4meshi_param_2,
	.param .u32 _Z13kernel_render4vec3S_iidP6uchar4S_S0_P4meshi_param_3,
	.param .f64 _Z13kernel_render4vec3S_iidP6uchar4S_S0_P4meshi_param_4,
	.param .u64 .ptr .align 1 _Z13kernel_render4vec3S_iidP6uchar4S_S0_P4meshi_param_5,
	.param .align 8 .b8 _Z13kernel_render4vec3S_iidP6uchar4S_S0_P4meshi_param_6[24],
	.param .align 4 .b8 _Z13kernel_render4vec3S_iidP6uchar4S_S0_P4meshi_param_7[4],
	.param .u64 .ptr .align 1 _Z13kernel_render4vec3S_iidP6uchar4S_S0_P4meshi_param_8,
	.param .u32 _Z13kernel_render4vec3S_iidP6uchar4S_S0_P4meshi_param_9
)
{
	.reg .pred 	%p<52>;
	.reg .b16 	%rs<31>;
	.reg .b32 	%r<114>;
	.reg .b64 	%rd<31>;
	.reg .b64 	%fd<267>;

	ld.param.u32 	%r37, [_Z13kernel_render4vec3S_iidP6uchar4S_S0_P4meshi_param_7];
	bfe.u32 	%r39, %r37, 16, 8;
	cvt.u16.u32 	%rs14, %r39;
	bfe.u32 	%r40, %r37, 8, 8;
	cvt.u16.u32 	%rs13, %r40;
	bfe.u32 	%r41, %r37, 0, 8;
	cvt.u16.u32 	%rs12, %r41;
	ld.param.f64 	%fd92, [_Z13kernel_render4vec3S_iidP6uchar4S_S0_P4meshi_param_6+16];
	ld.param.f64 	%fd91, [_Z13kernel_render4vec3S_iidP6uchar4S_S0_P4meshi_param_6+8];
	ld.param.f64 	%fd90, [_Z13kernel_render4vec3S_iidP6uchar4S_S0_P4meshi_param_6];
	ld.param.f64 	%fd89, [_Z13kernel_render4vec3S_iidP6uchar4S_S0_P4meshi_param_1+16];
	ld.param.f64 	%fd88, [_Z13kernel_render4vec3S_iidP6uchar4S_S0_P4meshi_param_1+8];
	ld.param.f64 	%fd87, [_Z13kernel_render4vec3S_iidP6uchar4S_S0_P4meshi_param_1];
	ld.param.f64 	%fd86, [_Z13kernel_render4vec3S_iidP6uchar4S_S0_P4meshi_param_0+16];
	ld.param.f64 	%fd85, [_Z13kernel_render4vec3S_iidP6uchar4S_S0_P4meshi_param_0+8];
	ld.param.f64 	%fd84, [_Z13kernel_render4vec3S_iidP6uchar4S_S0_P4meshi_param_0];
	ld.param.u32 	%r34, [_Z13kernel_render4vec3S_iidP6uchar4S_S0_P4meshi_param_2];
	ld.param.u32 	%r35, [_Z13kernel_render4vec3S_iidP6uchar4S_S0_P4meshi_param_3];
	ld.param.f64 	%fd93, [_Z13kernel_render4vec3S_iidP6uchar4S_S0_P4meshi_param_4];
	ld.param.u64 	%rd6, [_Z13kernel_render4vec3S_iidP6uchar4S_S0_P4meshi_param_5];
	ld.param.u64 	%rd7, [_Z13kernel_render4vec3S_iidP6uchar4S_S0_P4meshi_param_8];
	ld.param.u32 	%r36, [_Z13kernel_render4vec3S_iidP6uchar4S_S0_P4meshi_param_9];
	cvta.to.global.u64 	%rd1, %rd6;
	cvta.to.global.u64 	%rd2, %rd7;
	mov.u32 	%r42, %ntid.x;
	mov.u32 	%r43, %ctaid.x;
	mov.u32 	%r44, %tid.x;
	mad.lo.s32 	%r105, %r42, %r43, %r44;
	mov.u32 	%r45, %ntid.y;
	mov.u32 	%r46, %ctaid.y;
	mov.u32 	%r47, %tid.y;
	mad.lo.s32 	%r2, %r45, %r46, %r47;
	mov.u32 	%r48, %nctaid.x;
	mul.lo.s32 	%r3, %r42, %r48;
	mov.u32 	%r49, %nctaid.y;
	mul.lo.s32 	%r4, %r45, %r49;
	cvt.rn.f64.s32 	%fd1, %r34;
	cvt.rn.f64.s32 	%fd2, %r35;
	mul.f64 	%fd94, %fd93, 0d400921FB54442D18;
	div.rn.f64 	%fd3, %fd94, 0d4076800000000000;
	abs.f64 	%fd4, %fd3;
	setp.neu.f64 	%p5, %fd4, 0d7FF0000000000000;
	@%p5 bra 	$L__BB0_2;
	mov.f64 	%fd100, 0d0000000000000000;
	mul.rn.f64 	%fd262, %fd3, %fd100;
	mov.pred 	%p50, -1;
	bra.uni 	$L__BB0_5;
$L__BB0_2:
	mul.f64 	%fd95, %fd3, 0d3FE45F306DC9C883;
	cvt.rni.s32.f64 	%r104, %fd95;
	cvt.rn.f64.s32 	%fd96, %r104;
	fma.rn.f64 	%fd97, %fd96, 0dBFF921FB54442D18, %fd3;
	fma.rn.f64 	%fd98, %fd96, 0dBC91A62633145C00, %fd97;
	fma.rn.f64 	%fd262, %fd96, 0dB97B839A252049C0, %fd98;
	setp.ltu.f64 	%p6, %fd4, 0d41E0000000000000;
	@%p6 bra 	$L__BB0_4;
	{ // callseq 0, 0
	.param .b64 param0;
	st.param.f64 	[param0], %fd3;
	.param .align 16 .b8 retval0[16];
	call.uni (retval0), 
	__internal_trig_reduction_slowpathd, 
	(
	param0
	);
	ld.param.f64 	%fd262, [retval0];
	ld.param.b32 	%r104, [retval0+8];
	} // callseq 0
$L__BB0_4:
	and.b32  	%r51, %r104, 1;
	setp.eq.b32 	%p7, %r51, 1;
	not.pred 	%p50, %p7;
$L__BB0_5:
	mul.f64 	%fd101, %fd262, %fd262;
	fma.rn.f64 	%fd102, %fd101, 0d3EE48DAC2799BCB9, 0dBEF9757C5B27EBB1;
	fma.rn.f64 	%fd103, %fd102, %fd101, 0d3F0980E90FD91E04;
	fma.rn.f64 	%fd104, %fd103, %fd101, 0dBEFAE2B0417D7E1D;
	fma.rn.f64 	%fd105, %fd104, %fd101, 0d3F119F5341BFBA57;
	fma.rn.f64 	%fd106, %fd105, %fd101, 0d3F15E791A00F6919;
	fma.rn.f64 	%fd107, %fd106, %fd101, 0d3F2FF2E7FADEC73A;
	fma.rn.f64 	%fd108, %fd107, %fd101, 0d3F434BC1B206DA62;
	fma.rn.f64 	%fd109, %fd108, %fd101, 0d3F57DB18EF2F83F9;
	fma.rn.f64 	%fd110, %fd109, %fd101, 0d3F6D6D2E7AE49FBC;
	fma.rn.f64 	%fd111, %fd110, %fd101, 0d3F8226E3A816A776;
	fma.rn.f64 	%fd112, %fd111, %fd101, 0d3F9664F485D25660;
	fma.rn.f64 	%fd113, %fd112, %fd101, 0d3FABA1BA1BABF31D;
	fma.rn.f64 	%fd114, %fd113, %fd101, 0d3FC11111111105D2;
	fma.rn.f64 	%fd115, %fd114, %fd101, 0d3FD555555555555E;
	mul.f64 	%fd10, %fd101, %fd115;
	fma.rn.f64 	%fd263, %fd10, %fd262, %fd262;
	@%p50 bra 	$L__BB0_7;
	sub.f64 	%fd116, %fd263, %fd262;
	neg.f64 	%fd117, %fd116;
	fma.rn.f64 	%fd118, %fd10, %fd262, %fd117;
	rcp.approx.ftz.f64 	%fd119, %fd263;
	neg.f64 	%fd120, %fd263;
	fma.rn.f64 	%fd121, %fd120, %fd119, 0d3FF0000000000000;
	fma.rn.f64 	%fd122, %fd121, %fd121, %fd121;
	fma.rn.f64 	%fd123, %fd122, %fd119, %fd119;
	neg.f64 	%fd124, %fd123;
	fma.rn.f64 	%fd125, %fd263, %fd124, 0d3FF0000000000000;
	fma.rn.f64 	%fd126, %fd124, %fd118, %fd125;
	fma.rn.f64 	%fd263, %fd126, %fd124, %fd124;
$L__BB0_7:
	sub.f64 	%fd127, %fd87, %fd84;
	sub.f64 	%fd128, %fd88, %fd85;
	sub.f64 	%fd129, %fd89, %fd86;
	mul.f64 	%fd130, %fd128, %fd128;
	fma.rn.f64 	%fd131, %fd127, %fd127, %fd130;
	fma.rn.f64 	%fd132, %fd129, %fd129, %fd131;
	sqrt.rn.f64 	%fd133, %fd132;
	div.rn.f64 	%fd14, %fd127, %fd133;
	div.rn.f64 	%fd15, %fd128, %fd133;
	div.rn.f64 	%fd16, %fd129, %fd133;
	mul.f64 	%fd134, %fd16, 0d0000000000000000;
	sub.f64 	%fd135, %fd15, %fd134;
	sub.f64 	%fd136, %fd134, %fd14;
	mul.f64 	%fd137, %fd14, 0d0000000000000000;
	mul.f64 	%fd138, %fd15, 0d0000000000000000;
	sub.f64 	%fd139, %fd137, %fd138;
	mul.f64 	%fd140, %fd136, %fd136;
	fma.rn.f64 	%fd141, %fd135, %fd135, %fd140;
	fma.rn.f64 	%fd142, %fd139, %fd139, %fd141;
	sqrt.rn.f64 	%fd143, %fd142;
	div.rn.f64 	%fd17, %fd135, %fd143;
	div.rn.f64 	%fd18, %fd136, %fd143;
	div.rn.f64 	%fd19, %fd139, %fd143;
	mul.f64 	%fd144, %fd16, %fd18;
	mul.f64 	%fd145, %fd15, %fd19;
	sub.f64 	%fd146, %fd144, %fd145;
	mul.f64 	%fd147, %fd14, %fd19;
	mul.f64 	%fd148, %fd16, %fd17;
	sub.f64 	%fd149, %fd147, %fd148;
	mul.f64 	%fd150, %fd15, %fd17;
	mul.f64 	%fd151, %fd14, %fd18;
	sub.f64 	%fd152, %fd150, %fd151;
	mul.f64 	%fd153, %fd149, %fd149;
	fma.rn.f64 	%fd154, %fd146, %fd146, %fd153;
	fma.rn.f64 	%fd155, %fd152, %fd152, %fd154;
	sqrt.rn.f64 	%fd156, %fd155;
	div.rn.f64 	%fd20, %fd146, %fd156;
	div.rn.f64 	%fd21, %fd149, %fd156;
	div.rn.f64 	%fd22, %fd152, %fd156;
	setp.ge.s32 	%p9, %r105, %r34;
	@%p9 bra 	$L__BB0_40;
	rcp.rn.f64 	%fd157, %fd263;
	mul.f64 	%fd23, %fd14, %fd157;
	mul.f64 	%fd24, %fd15, %fd157;
	mul.f64 	%fd25, %fd16, %fd157;
	setp.lt.s32 	%p10, %r36, 1;
	@%p10 bra 	$L__BB0_31;
	add.f64 	%fd158, %fd2, 0dBFF0000000000000;
	mov.f64 	%fd159, 0d4000000000000000;
	div.rn.f64 	%fd26, %fd159, %fd158;
	add.f64 	%fd160, %fd1, 0dBFF0000000000000;
	div.rn.f64 	%fd27, %fd159, %fd160;
	neg.s32 	%r11, %r36;
	add.s64 	%rd3, %rd2, 32;
$L__BB0_10:
	setp.lt.s32 	%p19, %r2, %r35;
	@%p19 bra 	$L__BB0_12;
$L__BB0_11:
	mov.u32 	%r102, %ntid.x;
	mov.u32 	%r103, %nctaid.x;
	mad.lo.s32 	%r105, %r102, %r103, %r105;
	setp.lt.s32 	%p49, %r105, %r34;
	@%p49 bra 	$L__BB0_10;
	bra.uni 	$L__BB0_40;
$L__BB0_12:
	mov.u32 	%r106, %r2;
$L__BB0_13:
	cvt.rn.f64.u32 	%fd162, %r106;
	fma.rn.f64 	%fd163, %fd26, %fd162, 0dBFF0000000000000;
	cvt.rn.f64.s32 	%fd164, %r35;
	mul.f64 	%fd165, %fd163, %fd164;
	cvt.rn.f64.s32 	%fd166, %r34;
	div.rn.f64 	%fd167, %fd165, %fd166;
	mul.f64 	%fd168, %fd20, %fd167;
	cvt.rn.f64.s32 	%fd169, %r105;
	fma.rn.f64 	%fd170, %fd27, %fd169, 0dBFF0000000000000;
	fma.rn.f64 	%fd171, %fd17, %fd170, %fd168;
	add.f64 	%fd172, %fd23, %fd171;
	mul.f64 	%fd173, %fd21, %fd167;
	fma.rn.f64 	%fd174, %fd18, %fd170, %fd173;
	add.f64 	%fd175, %fd24, %fd174;
	mul.f64 	%fd176, %fd22, %fd167;
	fma.rn.f64 	%fd177, %fd19, %fd170, %fd176;
	add.f64 	%fd178, %fd25, %fd177;
	mul.f64 	%fd179, %fd175, %fd175;
	fma.rn.f64 	%fd180, %fd172, %fd172, %fd179;
	fma.rn.f64 	%fd181, %fd178, %fd178, %fd180;
	sqrt.rn.f64 	%fd182, %fd181;
	div.rn.f64 	%fd28, %fd172, %fd182;
	div.rn.f64 	%fd29, %fd175, %fd182;
	div.rn.f64 	%fd30, %fd178, %fd182;
	mov.b32 	%r109, -1;
	mov.b32 	%r108, 0;
	mov.u64 	%rd30, %rd3;
	mov.u32 	%r107, %r11;
$L__BB0_14:
	ld.global.f64 	%fd184, [%rd30+-8];
	ld.global.f64 	%fd185, [%rd30];
	ld.global.f64 	%fd186, [%rd30+8];
	ld.global.f64 	%fd32, [%rd30+-32];
	ld.global.f64 	%fd33, [%rd30+-24];
	ld.global.f64 	%fd34, [%rd30+-16];
	sub.f64 	%fd35, %fd184, %fd32;
	sub.f64 	%fd36, %fd185, %fd33;
	sub.f64 	%fd37, %fd186, %fd34;
	ld.global.f64 	%fd187, [%rd30+16];
	ld.global.f64 	%fd188, [%rd30+24];
	ld.global.f64 	%fd189, [%rd30+32];
	sub.f64 	%fd38, %fd187, %fd32;
	sub.f64 	%fd39, %fd188, %fd33;
	sub.f64 	%fd40, %fd189, %fd34;
	mul.f64 	%fd190, %fd29, %fd40;
	mul.f64 	%fd191, %fd30, %fd39;
	sub.f64 	%fd41, %fd190, %fd191;
	mul.f64 	%fd192, %fd30, %fd38;
	mul.f64 	%fd193, %fd28, %fd40;
	sub.f64 	%fd42, %fd192, %fd193;
	mul.f64 	%fd194, %fd28, %fd39;
	mul.f64 	%fd195, %fd29, %fd38;
	sub.f64 	%fd43, %fd194, %fd195;
	mul.f64 	%fd196, %fd36, %fd42;
	fma.rn.f64 	%fd197, %fd35, %fd41, %fd196;
	fma.rn.f64 	%fd44, %fd37, %fd43, %fd197;
	abs.f64 	%fd198, %fd44;
	setp.lt.f64 	%p21, %fd198, 0d3DDB7CDFD9D7BDBB;
	mov.pred 	%p51, 0;
	mov.f64 	%fd265, 0dBFF0000000000000;
	@%p21 bra 	$L__BB0_19;
	sub.f64 	%fd45, %fd84, %fd32;
	sub.f64 	%fd46, %fd85, %fd33;
	sub.f64 	%fd47, %fd86, %fd34;
	mul.f64 	%fd200, %fd42, %fd46;
	fma.rn.f64 	%fd201, %fd41, %fd45, %fd200;
	fma.rn.f64 	%fd202, %fd43, %fd47, %fd201;
	div.rn.f64 	%fd48, %fd202, %fd44;
	setp.lt.f64 	%p23, %fd48, 0d0000000000000000;
	setp.gt.f64 	%p24, %fd48, 0d3FF0000000000000;
	or.pred  	%p25, %p23, %p24;
	@%p25 bra 	$L__BB0_19;
	mul.f64 	%fd204, %fd37, %fd46;
	mul.f64 	%fd205, %fd36, %fd47;
	sub.f64 	%fd49, %fd204, %fd205;
	mul.f64 	%fd206, %fd35, %fd47;
	mul.f64 	%fd207, %fd37, %fd45;
	sub.f64 	%fd50, %fd206, %fd207;
	mul.f64 	%fd208, %fd36, %fd45;
	mul.f64 	%fd209, %fd35, %fd46;
	sub.f64 	%fd51, %fd208, %fd209;
	mul.f64 	%fd210, %fd29, %fd50;
	fma.rn.f64 	%fd211, %fd28, %fd49, %fd210;
	fma.rn.f64 	%fd212, %fd30, %fd51, %fd211;
	div.rn.f64 	%fd213, %fd212, %fd44;
	setp.lt.f64 	%p27, %fd213, 0d0000000000000000;
	add.f64 	%fd214, %fd48, %fd213;
	setp.gt.f64 	%p28, %fd214, 0d3FF0000000000000;
	or.pred  	%p29, %p27, %p28;
	@%p29 bra 	$L__BB0_19;
	mul.f64 	%fd215, %fd39, %fd50;
	fma.rn.f64 	%fd216, %fd38, %fd49, %fd215;
	fma.rn.f64 	%fd217, %fd40, %fd51, %fd216;
	div.rn.f64 	%fd265, %fd217, %fd44;
	setp.ltu.f64 	%p31, %fd265, 0d0000000000000000;
	@%p31 bra 	$L__BB0_19;
	setp.eq.s32 	%p32, %r109, -1;
	setp.lt.f64 	%p33, %fd265, %fd264;
	or.pred  	%p51, %p32, %p33;
$L__BB0_19:
	selp.b32 	%r109, %r108, %r109, %p51;
	selp.f64 	%fd264, %fd265, %fd264, %p51;
	add.s32 	%r108, %r108, 1;
	add.s32 	%r107, %r107, 1;
	setp.eq.s32 	%p34, %r107, 0;
	add.s64 	%rd30, %rd30, 80;
	@%p34 bra 	$L__BB0_29;
	bra.uni 	$L__BB0_14;
$L__BB0_20:
	fma.rn.f64 	%fd55, %fd28, %fd264, %fd84;
	fma.rn.f64 	%fd56, %fd29, %fd264, %fd85;
	fma.rn.f64 	%fd57, %fd30, %fd264, %fd86;
	sub.f64 	%fd218, %fd90, %fd55;
	sub.f64 	%fd219, %fd91, %fd56;
	sub.f64 	%fd220, %fd92, %fd57;
	mul.f64 	%fd221, %fd219, %fd219;
	fma.rn.f64 	%fd222, %fd218, %fd218, %fd221;
	fma.rn.f64 	%fd223, %fd220, %fd220, %fd222;
	sqrt.rn.f64 	%fd58, %fd223;
	div.rn.f64 	%fd59, %fd218, %fd58;
	div.rn.f64 	%fd60, %fd219, %fd58;
	div.rn.f64 	%fd61, %fd220, %fd58;
	mov.b32 	%r110, 0;
$L__BB0_21:
	setp.eq.s32 	%p36, %r110, %r109;
	mov.f64 	%fd266, 0dBFF0000000000000;
	@%p36 bra 	$L__BB0_27;
	mul.wide.u32 	%rd22, %r110, 80;
	add.s64 	%rd23, %rd2, %rd22;
	ld.global.f64 	%fd225, [%rd23+24];
	ld.global.f64 	%fd226, [%rd23+32];
	ld.global.f64 	%fd227, [%rd23+40];
	ld.global.f64 	%fd62, [%rd23];
	ld.global.f64 	%fd63, [%rd23+8];
	ld.global.f64 	%fd64, [%rd23+16];
	sub.f64 	%fd65, %fd225, %fd62;
	sub.f64 	%fd66, %fd226, %fd63;
	sub.f64 	%fd67, %fd227, %fd64;
	ld.global.f64 	%fd228, [%rd23+48];
	ld.global.f64 	%fd229, [%rd23+56];
	ld.global.f64 	%fd230, [%rd23+64];
	sub.f64 	%fd68, %fd228, %fd62;
	sub.f64 	%fd69, %fd229, %fd63;
	sub.f64 	%fd70, %fd230, %fd64;
	mul.f64 	%fd231, %fd60, %fd70;
	mul.f64 	%fd232, %fd61, %fd69;
	sub.f64 	%fd71, %fd231, %fd232;
	mul.f64 	%fd233, %fd61, %fd68;
	mul.f64 	%fd234, %fd59, %fd70;
	sub.f64 	%fd72, %fd233, %fd234;
	mul.f64 	%fd235, %fd59, %fd69;
	mul.f64 	%fd236, %fd60, %fd68;
	sub.f64 	%fd73, %fd235, %fd236;
	mul.f64 	%fd237, %fd66, %fd72;
	fma.rn.f64 	%fd238, %fd65, %fd71, %fd237;
	fma.rn.f64 	%fd74, %fd67, %fd73, %fd238;
	abs.f64 	%fd239, %fd74;
	setp.lt.f64 	%p37, %fd239, 0d3DDB7CDFD9D7BDBB;
	@%p37 bra 	$L__BB0_26;
	sub.f64 	%fd75, %fd55, %fd62;
	sub.f64 	%fd76, %fd56, %fd63;
	sub.f64 	%fd77, %fd57, %fd64;
	mul.f64 	%fd241, %fd72, %fd76;
	fma.rn.f64 	%fd242, %fd71, %fd75, %fd241;
	fma.rn.f64 	%fd243, %fd73, %fd77, %fd242;
	div.rn.f64 	%fd78, %fd243, %fd74;
	setp.lt.f64 	%p38, %fd78, 0d0000000000000000;
	setp.gt.f64 	%p39, %fd78, 0d3FF0000000000000;
	or.pred  	%p40, %p38, %p39;
	@%p40 bra 	$L__BB0_26;
	mul.f64 	%fd245, %fd67, %fd76;
	mul.f64 	%fd246, %fd66, %fd77;
	sub.f64 	%fd79, %fd245, %fd246;
	mul.f64 	%fd247, %fd65, %fd77;
	mul.f64 	%fd248, %fd67, %fd75;
	sub.f64 	%fd80, %fd247, %fd248;
	mul.f64 	%fd249, %fd66, %fd75;
	mul.f64 	%fd250, %fd65, %fd76;
	sub.f64 	%fd81, %fd249, %fd250;
	mul.f64 	%fd251, %fd60, %fd80;
	fma.rn.f64 	%fd252, %fd59, %fd79, %fd251;
	fma.rn.f64 	%fd253, %fd61, %fd81, %fd252;
	div.rn.f64 	%fd254, %fd253, %fd74;
	setp.lt.f64 	%p41, %fd254, 0d0000000000000000;
	add.f64 	%fd255, %fd78, %fd254;
	setp.gt.f64 	%p42, %fd255, 0d3FF0000000000000;
	or.pred  	%p43, %p41, %p42;
	@%p43 bra 	$L__BB0_26;
	mul.f64 	%fd256, %fd69, %fd80;
	fma.rn.f64 	%fd257, %fd68, %fd79, %fd256;
	fma.rn.f64 	%fd258, %fd70, %fd81, %fd257;
	div.rn.f64 	%fd266, %fd258, %fd74;
$L__BB0_26:
	setp.gt.f64 	%p44, %fd266, 0d0000000000000000;
	setp.lt.f64 	%p45, %fd266, %fd58;
	and.pred  	%p46, %p44, %p45;
	mov.u16 	%rs29, %rs28;
	mov.u16 	%rs30, %rs28;
	@%p46 bra 	$L__BB0_30;
$L__BB0_27:
	add.s32 	%r110, %r110, 1;
	setp.eq.s32 	%p47, %r110, %r36;
	@%p47 bra 	$L__BB0_28;
	bra.uni 	$L__BB0_21;
$L__BB0_28:
	mul.wide.s32 	%rd24, %r109, 80;
	add.s64 	%rd25, %rd2, %rd24;
	.pragma "used_bytes_mask 7";
	ld.global.u32 	%r88, [%rd25+72];
	bfe.u32 	%r89, %r88, 0, 8;
	cvt.u16.u32 	%rs24, %r89;
	bfe.u32 	%r90, %r88, 8, 8;
	cvt.u16.u32 	%rs25, %r90;
	bfe.u32 	%r91, %r88, 16, 8;
	cvt.u16.u32 	%rs26, %r91;
	mul.lo.s16 	%rs28, %rs24, %rs12;
	mul.lo.s16 	%rs29, %rs25, %rs13;
	mul.lo.s16 	%rs30, %rs26, %rs14;
	bra.uni 	$L__BB0_30;
$L__BB0_29:
	setp.eq.s32 	%p35, %r109, -1;
	mov.b16 	%rs28, 0;
	mov.u16 	%rs29, %rs28;
	mov.u16 	%rs30, %rs28;
	@%p35 bra 	$L__BB0_30;
	bra.uni 	$L__BB0_20;
$L__BB0_30:
	mov.b16 	%rs27, 255;
	ld.param.u64 	%rd29, [_Z13kernel_render4vec3S_iidP6uchar4S_S0_P4meshi_param_5];
	not.b32 	%r92, %r106;
	add.s32 	%r93, %r35, %r92;
	mad.lo.s32 	%r94, %r93, %r34, %r105;
	cvta.to.global.u64 	%rd26, %rd29;
	mul.wide.s32 	%rd27, %r94, 4;
	add.s64 	%rd28, %rd26, %rd27;
	cvt.u32.u16 	%r95, %rs28;
	cvt.u32.u16 	%r96, %rs29;
	prmt.b32 	%r97, %r95, %r96, 0x3340U;
	cvt.u32.u16 	%r98, %rs30;
	cvt.u32.u16 	%r99, %rs27;
	prmt.b32 	%r100, %r98, %r99, 0x3340U;
	prmt.b32 	%r101, %r97, %r100, 0x5410U;
	st.global.u32 	[%rd28], %r101;
	add.s32 	%r106, %r106, %r4;
	setp.lt.s32 	%p48, %r106, %r35;
	@%p48 bra 	$L__BB0_13;
	bra.uni 	$L__BB0_11;
$L__BB0_31:
	add.s32 	%r21, %r2, %r4;
	max.s32 	%r52, %r35, %r21;
	setp.lt.s32 	%p11, %r21, %r35;
	selp.u32 	%r53, 1, 0, %p11;
	add.s32 	%r54, %r21, %r53;
	sub.s32 	%r55, %r52, %r54;
	div.u32 	%r56, %r55, %r4;
	add.s32 	%r22, %r56, %r53;
	and.b32  	%r23, %r22, 3;
	not.b32 	%r57, %r2;
	add.s32 	%r58, %r35, %r57;
	mul.lo.s32 	%r24, %r58, %r34;
	not.b32 	%r59, %r21;
	add.s32 	%r60, %r35, %r59;
	mul.lo.s32 	%r25, %r60, %r34;
	add.s32 	%r26, %r21, %r4;
	not.b32 	%r61, %r26;
	add.s32 	%r62, %r35, %r61;
	mul.lo.s32 	%r27, %r62, %r34;
	add.s32 	%r28, %r26, %r4;
$L__BB0_32:
	setp.ge.s32 	%p12, %r2, %r35;
	@%p12 bra 	$L__BB0_39;
	setp.eq.s32 	%p13, %r23, 3;
	mov.u32 	%r112, %r2;
	@%p13 bra 	$L__BB0_37;
	setp.eq.s32 	%p14, %r23, 0;
	add.s32 	%r63, %r24, %r105;
	mul.wide.s32 	%rd8, %r63, 4;
	add.s64 	%rd9, %rd1, %rd8;
	mov.b32 	%r64, -16777216;
	st.global.u32 	[%rd9], %r64;
	mov.u32 	%r112, %r21;
	@%p14 bra 	$L__BB0_37;
	setp.eq.s32 	%p15, %r23, 1;
	add.s32 	%r65, %r25, %r105;
	mul.wide.s32 	%rd10, %r65, 4;
	add.s64 	%rd11, %rd1, %rd10;
	mov.b32 	%r66, -16777216;
	st.global.u32 	[%rd11], %r66;
	mov.u32 	%r112, %r26;
	@%p15 bra 	$L__BB0_37;
	add.s32 	%r67, %r27, %r105;
	mul.wide.s32 	%rd12, %r67, 4;
	add.s64 	%rd13, %rd1, %rd12;
	mov.b32 	%r68, -16777216;
	st.global.u32 	[%rd13], %r68;
	mov.u32 	%r112, %r28;
$L__BB0_37:
	setp.lt.u32 	%p16, %r22, 3;
	@%p16 bra 	$L__BB0_39;
$L__BB0_38:
	not.b32 	%r69, %r112;
	add.s32 	%r70, %r35, %r69;
	mad.lo.s32 	%r71, %r70, %r34, %r105;
	mul.wide.s32 	%rd14, %r71, 4;
	add.s64 	%rd15, %rd1, %rd14;
	mov.b32 	%r72, -16777216;
	st.global.u32 	[%rd15], %r72;
	add.s32 	%r73, %r112, %r4;
	not.b32 	%r74, %r73;
	add.s32 	%r75, %r35, %r74;
	mad.lo.s32 	%r76, %r75, %r34, %r105;
	mul.wide.s32 	%rd16, %r76, 4;
	add.s64 	%rd17, %rd1, %rd16;
	st.global.u32 	[%rd17], %r72;
	add.s32 	%r77, %r73, %r4;
	not.b32 	%r78, %r77;
	add.s32 	%r79, %r35, %r78;
	mad.lo.s32 	%r80, %r79, %r34, %r105;
	mul.wide.s32 	%rd18, %r80, 4;
	add.s64 	%rd19, %rd1, %rd18;
	st.global.u32 	[%rd19], %r72;
	add.s32 	%r81, %r77, %r4;
	not.b32 	%r82, %r81;
	add.s32 	%r83, %r35, %r82;
	mad.lo.s32 	%r84, %r83, %r34, %r105;
	mul.wide.s32 	%rd20, %r84, 4;
	add.s64 	%rd21, %rd1, %rd20;
	st.global.u32 	[%rd21], %r72;
	add.s32 	%r112, %r81, %r4;
	setp.lt.s32 	%p17, %r112, %r35;
	@%p17 bra 	$L__BB0_38;
$L__BB0_39:
	add.s32 	%r105, %r105, %r3;
	setp.lt.s32 	%p18, %r105, %r34;
	@%p18 bra 	$L__BB0_32;
$L__BB0_40:
	ret;

}
	// .globl	_Z11kernel_ssaaP6uchar4S0_iii
.visible .entry _Z11kernel_ssaaP6uchar4S0_iii(
	.param .u64 .ptr .align 1 _Z11kernel_ssaaP6uchar4S0_iii_param_0,
	.param .u64 .ptr .align 1 _Z11kernel_ssaaP6uchar4S0_iii_param_1,
	.param .u32 _Z11kernel_ssaaP6uchar4S0_iii_param_2,
	.param .u32 _Z11kernel_ssaaP6uchar4S0_iii_param_3,
	.param .u32 _Z11kernel_ssaaP6uchar4S0_iii_param_4
)
{
	.reg .pred 	%p<22>;
	.reg .b32 	%r<334>;
	.reg .b64 	%rd<53>;

	ld.param.u64 	%rd4, [_Z11kernel_ssaaP6uchar4S0_iii_param_0];
	ld.param.u64 	%rd3, [_Z11kernel_ssaaP6uchar4S0_iii_param_1];
	ld.param.u32 	%r110, [_Z11kernel_ssaaP6uchar4S0_iii_param_2];
	ld.param.u32 	%r112, [_Z11kernel_ssaaP6uchar4S0_iii_param_4];
	cvta.to.global.u64 	%rd1, %rd4;
	cvta.to.global.u64 	%rd2, %rd3;
	mov.u32 	%r113, %ntid.x;
	mov.u32 	%r114, %ctaid.x;
	mov.u32 	%r115, %tid.x;
	mad.lo.s32 	%r289, %r113, %r114, %r115;
	mov.u32 	%r116, %ntid.y;
	mov.u32 	%r117, %ctaid.y;
	mov.u32 	%r118, %tid.y;
	mad.lo.s32 	%r2, %r116, %r117, %r118;
	mov.u32 	%r119, %nctaid.x;
	mul.lo.s32 	%r3, %r113, %r119;
	mov.u32 	%r120, %nctaid.y;
	mul.lo.s32 	%r4, %r116, %r120;
	setp.ge.s32 	%p1, %r289, %r110;
	@%p1 bra 	$L__BB1_28;
	setp.lt.s32 	%p2, %r112, 1;
	@%p2 bra 	$L__BB1_19;
	add.s32 	%r5, %r112, -1;
	and.b32  	%r6, %r112, 7;
	and.b32  	%r7, %r112, 3;
	and.b32  	%r8, %r112, 2147483640;
	and.b32  	%r9, %r112, 1;
	neg.s32 	%r10, %r8;
	mul.lo.s32 	%r11, %r112, %r110;
$L__BB1_3:
	ld.param.u32 	%r287, [_Z11kernel_ssaaP6uchar4S0_iii_param_3];
	setp.ge.s32 	%p11, %r2, %r287;
	mov.u32 	%r290, %r2;
	@%p11 bra 	$L__BB1_4;
	bra.uni 	$L__BB1_5;
$L__BB1_4:
	mov.u32 	%r282, %ntid.x;
	mov.u32 	%r283, %nctaid.x;
	mad.lo.s32 	%r289, %r282, %r283, %r289;
	setp.lt.s32 	%p21, %r289, %r110;
	@%p21 bra 	$L__BB1_3;
	bra.uni 	$L__BB1_28;
$L__BB1_5:
	mul.lo.s32 	%r15, %r290, %r112;
	mad.lo.s32 	%r141, %r110, %r15, %r110;
	add.s32 	%r142, %r289, %r141;
	mul.lo.s32 	%r16, %r112, %r142;
	add.s32 	%r143, %r15, 2;
	mad.lo.s32 	%r144, %r110, %r143, %r289;
	mul.lo.s32 	%r17, %r112, %r144;
	add.s32 	%r145, %r15, 3;
	mad.lo.s32 	%r146, %r110, %r145, %r289;
	mul.lo.s32 	%r18, %r112, %r146;
	add.s32 	%r147, %r15, 4;
	mad.lo.s32 	%r148, %r110, %r147, %r289;
	mul.lo.s32 	%r19, %r112, %r148;
	add.s32 	%r149, %r15, 5;
	mad.lo.s32 	%r150, %r110, %r149, %r289;
	mul.lo.s32 	%r20, %r112, %r150;
	add.s32 	%r151, %r15, 6;
	mad.lo.s32 	%r152, %r110, %r151, %r289;
	mul.lo.s32 	%r21, %r112, %r152;
	add.s32 	%r153, %r15, 7;
	mad.lo.s32 	%r154, %r110, %r153, %r289;
	mul.lo.s32 	%r22, %r112, %r154;
	mad.lo.s32 	%r155, %r11, %r290, %r289;
	mul.lo.s32 	%r23, %r112, %r155;
	mov.b32 	%r291, 0;
	mov.u32 	%r330, %r291;
	mov.u32 	%r329, %r291;
	mov.u32 	%r328, %r291;
$L__BB1_6:
	setp.lt.u32 	%p12, %r5, 7;
	mov.b32 	%r317, 0;
	@%p12 bra 	$L__BB1_9;
	add.s32 	%r302, %r16, %r291;
	add.s32 	%r301, %r17, %r291;
	add.s32 	%r300, %r18, %r291;
	add.s32 	%r299, %r19, %r291;
	add.s32 	%r298, %r20, %r291;
	add.s32 	%r297, %r21, %r291;
	add.s32 	%r296, %r22, %r291;
	add.s32 	%r295, %r23, %r291;
	mov.u32 	%r303, %r10;
$L__BB1_8:
	.pragma "nounroll";
	mul.wide.s32 	%rd19, %r295, 4;
	add.s64 	%rd20, %rd1, %rd19;
	.pragma "used_bytes_mask 7";
	ld.global.u32 	%r158, [%rd20];
	bfe.u32 	%r159, %r158, 0, 8;
	add.s32 	%r160, %r328, %r159;
	bfe.u32 	%r161, %r158, 8, 8;
	add.s32 	%r162, %r329, %r161;
	bfe.u32 	%r163, %r158, 16, 8;
	add.s32 	%r164, %r330, %r163;
	mul.wide.s32 	%rd21, %r302, 4;
	add.s64 	%rd22, %rd1, %rd21;
	.pragma "used_bytes_mask 7";
	ld.global.u32 	%r165, [%rd22];
	bfe.u32 	%r166, %r165, 0, 8;
	add.s32 	%r167, %r160, %r166;
	bfe.u32 	%r168, %r165, 8, 8;
	add.s32 	%r169, %r162, %r168;
	bfe.u32 	%r170, %r165, 16, 8;
	add.s32 	%r171, %r164, %r170;
	mul.wide.s32 	%rd23, %r301, 4;
	add.s64 	%rd24, %rd1, %rd23;
	.pragma "used_bytes_mask 7";
	ld.global.u32 	%r172, [%rd24];
	bfe.u32 	%r173, %r172, 0, 8;
	add.s32 	%r174, %r167, %r173;
	bfe.u32 	%r175, %r172, 8, 8;
	add.s32 	%r176, %r169, %r175;
	bfe.u32 	%r177, %r172, 16, 8;
	add.s32 	%r178, %r171, %r177;
	mul.wide.s32 	%rd25, %r300, 4;
	add.s64 	%rd26, %rd1, %rd25;
	.pragma "used_bytes_mask 7";
	ld.global.u32 	%r179, [%rd26];
	bfe.u32 	%r180, %r179, 0, 8;
	add.s32 	%r181, %r174, %r180;
	bfe.u32 	%r182, %r179, 8, 8;
	add.s32 	%r183, %r176, %r182;
	bfe.u32 	%r184, %r179, 16, 8;
	add.s32 	%r185, %r178, %r184;
	mul.wide.s32 	%rd27, %r299, 4;
	add.s64 	%rd28, %rd1, %rd27;
	.pragma "used_bytes_mask 7";
	ld.global.u32 	%r186, [%rd28];
	bfe.u32 	%r187, %r186, 0, 8;
	add.s32 	%r188, %r181, %r187;
	bfe.u32 	%r189, %r186, 8, 8;
	add.s32 	%r190, %r183, %r189;
	bfe.u32 	%r191, %r186, 16, 8;
	add.s32 	%r192, %r185, %r191;
	mul.wide.s32 	%rd29, %r298, 4;
	add.s64 	%rd30, %rd1, %rd29;
	.pragma "used_bytes_mask 7";
	ld.global.u32 	%r193, [%rd30];
	bfe.u32 	%r194, %r193, 0, 8;
	add.s32 	%r195, %r188, %r194;
	bfe.u32 	%r196, %r193, 8, 8;
	add.s32 	%r197, %r190, %r196;
	bfe.u32 	%r198, %r193, 16, 8;
	add.s32 	%r199, %r192, %r198;
	mul.wide.s32 	%rd31, %r297, 4;
	add.s64 	%rd32, %rd1, %rd31;
	.pragma "used_bytes_mask 7";
	ld.global.u32 	%r200, [%rd32];
	bfe.u32 	%r201, %r200, 0, 8;
	add.s32 	%r202, %r195, %r201;
	bfe.u32 	%r203, %r200, 8, 8;
	add.s32 	%r204, %r197, %r203;
	bfe.u32 	%r205, %r200, 16, 8;
	add.s32 	%r206, %r199, %r205;
	mul.wide.s32 	%rd33, %r296, 4;
	add.s64 	%rd34, %rd1, %rd33;
	.pragma "used_bytes_mask 7";
	ld.global.u32 	%r207, [%rd34];
	bfe.u32 	%r208, %r207, 0, 8;
	add.s32 	%r328, %r202, %r208;
	bfe.u32 	%r209, %r207, 8, 8;
	add.s32 	%r329, %r204, %r209;
	bfe.u32 	%r210, %r207, 16, 8;
	add.s32 	%r330, %r206, %r210;
	add.s32 	%r303, %r303, 8;
	shl.b32 	%r211, %r11, 3;
	add.s32 	%r302, %r302, %r211;
	add.s32 	%r301, %r301, %r211;
	add.s32 	%r300, %r300, %r211;
	add.s32 	%r299, %r299, %r211;
	add.s32 	%r298, %r298, %r211;
	add.s32 	%r297, %r297, %r211;
	add.s32 	%r296, %r296, %r211;
	add.s32 	%r295, %r295, %r211;
	setp.ne.s32 	%p13, %r303, 0;
	mov.u32 	%r317, %r8;
	@%p13 bra 	$L__BB1_8;
$L__BB1_9:
	setp.eq.s32 	%p14, %r6, 0;
	@%p14 bra 	$L__BB1_17;
	add.s32 	%r213, %r6, -1;
	setp.lt.u32 	%p15, %r213, 3;
	@%p15 bra 	$L__BB1_12;
	add.s32 	%r214, %r317, %r15;
	mad.lo.s32 	%r215, %r214, %r110, %r289;
	mad.lo.s32 	%r216, %r215, %r112, %r291;
	mul.wide.s32 	%rd35, %r216, 4;
	add.s64 	%rd36, %rd1, %rd35;
	.pragma "used_bytes_mask 7";
	ld.global.u32 	%r217, [%rd36];
	bfe.u32 	%r218, %r217, 0, 8;
	add.s32 	%r219, %r328, %r218;
	bfe.u32 	%r220, %r217, 8, 8;
	add.s32 	%r221, %r329, %r220;
	bfe.u32 	%r222, %r217, 16, 8;
	add.s32 	%r223, %r330, %r222;
	add.s32 	%r224, %r215, %r110;
	mad.lo.s32 	%r225, %r224, %r112, %r291;
	mul.wide.s32 	%rd37, %r225, 4;
	add.s64 	%rd38, %rd1, %rd37;
	.pragma "used_bytes_mask 7";
	ld.global.u32 	%r226, [%rd38];
	bfe.u32 	%r227, %r226, 0, 8;
	add.s32 	%r228, %r219, %r227;
	bfe.u32 	%r229, %r226, 8, 8;
	add.s32 	%r230, %r221, %r229;
	bfe.u32 	%r231, %r226, 16, 8;
	add.s32 	%r232, %r223, %r231;
	add.s32 	%r233, %r224, %r110;
	mad.lo.s32 	%r234, %r233, %r112, %r291;
	mul.wide.s32 	%rd39, %r234, 4;
	add.s64 	%rd40, %rd1, %rd39;
	.pragma "used_bytes_mask 7";
	ld.global.u32 	%r235, [%rd40];
	bfe.u32 	%r236, %r235, 0, 8;
	add.s32 	%r237, %r228, %r236;
	bfe.u32 	%r238, %r235, 8, 8;
	add.s32 	%r239, %r230, %r238;
	bfe.u32 	%r240, %r235, 16, 8;
	add.s32 	%r241, %r232, %r240;
	add.s32 	%r242, %r233, %r110;
	mad.lo.s32 	%r243, %r242, %r112, %r291;
	mul.wide.s32 	%rd41, %r243, 4;
	add.s64 	%rd42, %rd1, %rd41;
	.pragma "used_bytes_mask 7";
	ld.global.u32 	%r244, [%rd42];
	bfe.u32 	%r245, %r244, 0, 8;
	add.s32 	%r328, %r237, %r245;
	bfe.u32 	%r246, %r244, 8, 8;
	add.s32 	%r329, %r239, %r246;
	bfe.u32 	%r247, %r244, 16, 8;
	add.s32 	%r330, %r241, %r247;
	add.s32 	%r317, %r317, 4;
$L__BB1_12:
	setp.eq.s32 	%p16, %r7, 0;
	@%p16 bra 	$L__BB1_17;
	setp.eq.s32 	%p17, %r7, 1;
	@%p17 bra 	$L__BB1_15;
	add.s32 	%r249, %r317, %r15;
	mad.lo.s32 	%r250, %r249, %r110, %r289;
	mad.lo.s32 	%r251, %r250, %r112, %r291;
	mul.wide.s32 	%rd43, %r251, 4;
	add.s64 	%rd44, %rd1, %rd43;
	.pragma "used_bytes_mask 7";
	ld.global.u32 	%r252, [%rd44];
	bfe.u32 	%r253, %r252, 0, 8;
	add.s32 	%r254, %r328, %r253;
	bfe.u32 	%r255, %r252, 8, 8;
	add.s32 	%r256, %r329, %r255;
	bfe.u32 	%r257, %r252, 16, 8;
	add.s32 	%r258, %r330, %r257;
	add.s32 	%r259, %r250, %r110;
	mad.lo.s32 	%r260, %r259, %r112, %r291;
	mul.wide.s32 	%rd45, %r260, 4;
	add.s64 	%rd46, %rd1, %rd45;
	.pragma "used_bytes_mask 7";
	ld.global.u32 	%r261, [%rd46];
	bfe.u32 	%r262, %r261, 0, 8;
	add.s32 	%r328, %r254, %r262;
	bfe.u32 	%r263, %r261, 8, 8;
	add.s32 	%r329, %r256, %r263;
	bfe.u32 	%r264, %r261, 16, 8;
	add.s32 	%r330, %r258, %r264;
	add.s32 	%r317, %r317, 2;
$L__BB1_15:
	setp.eq.s32 	%p18, %r9, 0;
	@%p18 bra 	$L__BB1_17;
	add.s32 	%r265, %r317, %r15;
	mad.lo.s32 	%r266, %r265, %r110, %r289;
	mad.lo.s32 	%r267, %r266, %r112, %r291;
	mul.wide.s32 	%rd47, %r267, 4;
	add.s64 	%rd48, %rd1, %rd47;
	.pragma "used_bytes_mask 7";
	ld.global.u32 	%r268, [%rd48];
	bfe.u32 	%r269, %r268, 0, 8;
	add.s32 	%r328, %r328, %r269;
	bfe.u32 	%r270, %r268, 8, 8;
	add.s32 	%r329, %r329, %r270;
	bfe.u32 	%r271, %r268, 16, 8;
	add.s32 	%r330, %r330, %r271;
$L__BB1_17:
	add.s32 	%r291, %r291, 1;
	setp.ne.s32 	%p19, %r291, %r112;
	@%p19 bra 	$L__BB1_6;
	ld.param.u32 	%r288, [_Z11kernel_ssaaP6uchar4S0_iii_param_3];
	ld.param.u64 	%rd52, [_Z11kernel_ssaaP6uchar4S0_iii_param_1];
	mul.lo.s32 	%r272, %r112, %r112;
	div.u32 	%r273, %r328, %r272;
	div.u32 	%r274, %r329, %r272;
	div.u32 	%r275, %r330, %r272;
	mad.lo.s32 	%r276, %r290, %r110, %r289;
	cvta.to.global.u64 	%rd49, %rd52;
	mul.wide.s32 	%rd50, %r276, 4;
	add.s64 	%rd51, %rd49, %rd50;
	prmt.b32 	%r277, %r273, %r274, 0x3340U;
	prmt.b32 	%r278, %r275, 65535, 0x3340U;
	prmt.b32 	%r279, %r277, %r278, 0x5410U;
	st.global.u32 	[%rd51], %r279;
	mov.u32 	%r280, %ntid.y;
	mov.u32 	%r281, %nctaid.y;
	mad.lo.s32 	%r290, %r280, %r281, %r290;
	setp.lt.s32 	%p20, %r290, %r288;
	@%p20 bra 	$L__BB1_5;
	bra.uni 	$L__BB1_4;
$L__BB1_19:
	ld.param.u32 	%r284, [_Z11kernel_ssaaP6uchar4S0_iii_param_3];
	add.s32 	%r97, %r2, %r4;
	max.s32 	%r121, %r284, %r97;
	setp.lt.s32 	%p3, %r97, %r284;
	selp.u32 	%r122, 1, 0, %p3;
	add.s32 	%r123, %r97, %r122;
	sub.s32 	%r124, %r121, %r123;
	div.u32 	%r125, %r124, %r4;
	add.s32 	%r98, %r125, %r122;
	and.b32  	%r99, %r98, 3;
	mul.lo.s32 	%r100, %r2, %r110;
	mul.lo.s32 	%r101, %r97, %r110;
	add.s32 	%r102, %r97, %r4;
	mul.lo.s32 	%r103, %r102, %r110;
	add.s32 	%r104, %r102, %r4;
$L__BB1_20:
	ld.param.u32 	%r285, [_Z11kernel_ssaaP6uchar4S0_iii_param_3];
	setp.ge.s32 	%p4, %r2, %r285;
	@%p4 bra 	$L__BB1_27;
	setp.eq.s32 	%p5, %r99, 3;
	mov.u32 	%r332, %r2;
	@%p5 bra 	$L__BB1_25;
	setp.eq.s32 	%p6, %r99, 0;
	add.s32 	%r126, %r100, %r289;
	mul.wide.s32 	%rd5, %r126, 4;
	add.s64 	%rd6, %rd2, %rd5;
	mov.b32 	%r127, -16777216;
	st.global.u32 	[%rd6], %r127;
	mov.u32 	%r332, %r97;
	@%p6 bra 	$L__BB1_25;
	setp.eq.s32 	%p7, %r99, 1;
	add.s32 	%r128, %r101, %r289;
	mul.wide.s32 	%rd7, %r128, 4;
	add.s64 	%rd8, %rd2, %rd7;
	mov.b32 	%r129, -16777216;
	st.global.u32 	[%rd8], %r129;
	mov.u32 	%r332, %r102;
	@%p7 bra 	$L__BB1_25;
	add.s32 	%r130, %r103, %r289;
	mul.wide.s32 	%rd9, %r130, 4;
	add.s64 	%rd10, %rd2, %rd9;
	mov.b32 	%r131, -16777216;
	st.global.u32 	[%rd10], %r131;
	mov.u32 	%r332, %r104;
$L__BB1_25:
	setp.lt.u32 	%p8, %r98, 3;
	@%p8 bra 	$L__BB1_27;
$L__BB1_26:
	ld.param.u32 	%r286, [_Z11kernel_ssaaP6uchar4S0_iii_param_3];
	mad.lo.s32 	%r132, %r332, %r110, %r289;
	mul.wide.s32 	%rd11, %r132, 4;
	add.s64 	%rd12, %rd2, %rd11;
	mov.b32 	%r133, -16777216;
	st.global.u32 	[%rd12], %r133;
	add.s32 	%r134, %r332, %r4;
	mad.lo.s32 	%r135, %r134, %r110, %r289;
	mul.wide.s32 	%rd13, %r135, 4;
	add.s64 	%rd14, %rd2, %rd13;
	st.global.u32 	[%rd14], %r133;
	add.s32 	%r136, %r134, %r4;
	mad.lo.s32 	%r137, %r136, %r110, %r289;
	mul.wide.s32 	%rd15, %r137, 4;
	add.s64 	%rd16, %rd2, %rd15;
	st.global.u32 	[%rd16], %r133;
	add.s32 	%r138, %r136, %r4;
	mad.lo.s32 	%r139, %r138, %r110, %r289;
	mul.wide.s32 	%rd17, %r139, 4;
	add.s64 	%rd18, %rd2, %rd17;
	st.global.u32 	[%rd18], %r133;
	add.s32 	%r332, %r138, %r4;
	setp.lt.s32 	%p9, %r332, %r286;
	@%p9 bra 	$L__BB1_26;
$L__BB1_27:
	add.s32 	%r289, %r289, %r3;
	setp.lt.s32 	%p10, %r289, %r110;
	@%p10 bra 	$L__BB1_20;
$L__BB1_28:
	ret;

}
.func  (.param .align 16 .b8 func_retval0[16]) __internal_trig_reduction_slowpathd(
	.param .b64 __internal_trig_reduction_slowpathd_param_0
)
{
	.local .align 8 .b8 	__local_depot2[40];
	.reg .b64 	%SP;
	.reg .b64 	%SPL;
	.reg .pred 	%p<10>;
	.reg .b32 	%r<47>;
	.reg .b64 	%rd<74>;
	.reg .b64 	%fd<5>;

	mov.u64 	%SPL, __local_depot2;
	ld.param.f64 	%fd4, [__internal_trig_reduction_slowpathd_param_0];
	add.u64 	%rd1, %SPL, 0;
	{
	.reg .b32 %temp; 
	mov.b64 	{%temp, %r1}, %fd4;
	}
	shr.u32 	%r2, %r1, 20;
	and.b32  	%r3, %r2, 2047;
	setp.eq.s32 	%p1, %r3, 2047;
	mov.b32 	%r46, 0;
	@%p1 bra 	$L__BB2_9;
	add.s32 	%r20, %r3, -1024;
	mov.b64 	%rd20, %fd4;
	shl.b64 	%rd2, %rd20, 11;
	shr.u32 	%r4, %r20, 6;
	sub.s32 	%r45, 15, %r4;
	sub.s32 	%r21, 19, %r4;
	setp.lt.u32 	%p2, %r20, 128;
	selp.b32 	%r6, 18, %r21, %p2;
	setp.ge.s32 	%p3, %r45, %r6;
	mov.b64 	%rd70, 0;
	@%p3 bra 	$L__BB2_4;
	add.s32 	%r23, %r6, %r4;
	neg.s32 	%r43, %r23;
	or.b64  	%rd3, %rd2, -9223372036854775808;
	mov.b64 	%rd70, 0;
	mov.b32 	%r42, 0;
	mov.u64 	%rd25, __cudart_i2opi_d;
	mov.u32 	%r44, %r45;
$L__BB2_3:
	.pragma "nounroll";
	mul.wide.s32 	%rd22, %r42, 8;
	add.s64 	%rd23, %rd1, %rd22;
	mul.wide.s32 	%rd24, %r44, 8;
	add.s64 	%rd26, %rd25, %rd24;
	ld.global.nc.u64 	%rd27, [%rd26];
	{
	.reg .u32 %r0, %r1, %r2, %r3, %alo, %ahi, %blo, %bhi, %clo, %chi;
	mov.b64 	{%alo,%ahi}, %rd27;
	mov.b64 	{%blo,%bhi}, %rd3;
	mov.b64 	{%clo,%chi}, %rd70;
	mad.lo.cc.u32 	%r0, %alo, %blo, %clo;
	madc.hi.cc.u32 	%r1, %alo, %blo, %chi;
	madc.hi.u32 	%r2, %alo, %bhi, 0;
	mad.lo.cc.u32 	%r1, %alo, %bhi, %r1;
	madc.hi.cc.u32 	%r2, %ahi, %blo, %r2;
	madc.hi.u32 	%r3, %ahi, %bhi, 0;
	mad.lo.cc.u32 	%r1, %ahi, %blo, %r1;
	madc.lo.cc.u32 	%r2, %ahi, %bhi, %r2;
	addc.u32 	%r3, %r3, 0;
	mov.b64 	%rd28, {%r0,%r1};
	mov.b64 	%rd70, {%r2,%r3};
	}
	st.local.u64 	[%rd23], %rd28;
	add.s32 	%r44, %r44, 1;
	add.s32 	%r43, %r43, 1;
	add.s32 	%r42, %r42, 1;
	setp.ne.s32 	%p4, %r43, -15;
	mov.u32 	%r45, %r6;
	@%p4 bra 	$L__BB2_3;
$L__BB2_4:
	cvt.s64.s32 	%rd29, %r45;
	cvt.u64.u32 	%rd30, %r4;
	add.s64 	%rd31, %rd30, %rd29;
	shl.b64 	%rd32, %rd31, 3;
	add.s64 	%rd33, %rd1, %rd32;
	st.local.u64 	[%rd33+-120], %rd70;
	and.b32  	%r15, %r2, 63;
	ld.local.u64 	%rd72, [%rd1+16];
	ld.local.u64 	%rd71, [%rd1+24];
	setp.eq.s32 	%p5, %r15, 0;
	@%p5 bra 	$L__BB2_6;
	shl.b64 	%rd34, %rd71, %r15;
	shr.u64 	%rd35, %rd72, 1;
	xor.b32  	%r24, %r15, 63;
	shr.u64 	%rd36, %rd35, %r24;
	or.b64  	%rd71, %rd34, %rd36;
	ld.local.u64 	%rd37, [%rd1+8];
	shl.b64 	%rd38, %rd72, %r15;
	shr.u64 	%rd39, %rd37, 1;
	shr.u64 	%rd40, %rd39, %r24;
	or.b64  	%rd72, %rd38, %rd40;
$L__BB2_6:
	and.b32  	%r25, %r1, -2147483648;
	shr.u64 	%rd41, %rd71, 62;
	cvt.u32.u64 	%r26, %rd41;
	mov.b64 	{%r27, %r28}, %rd71;
	mov.b64 	{%r29, %r30}, %rd72;
	shf.l.wrap.b32 	%r31, %r30, %r27, 2;
	shf.l.wrap.b32 	%r32, %r27, %r28, 2;
	mov.b64 	%rd42, {%r31, %r32};
	shl.b64 	%rd43, %rd72, 2;
	shr.u64 	%rd44, %rd42, 63;
	cvt.u32.u64 	%r33, %rd44;
	add.s32 	%r34, %r33, %r26;
	setp.eq.s32 	%p6, %r25, 0;
	neg.s32 	%r35, %r34;
	selp.b32 	%r46, %r34, %r35, %p6;
	setp.gt.s64 	%p7, %rd42, -1;
	mov.b64 	%rd45, 0;
	{
	.reg .u32 %r0, %r1, %r2, %r3, %a0, %a1, %a2, %a3, %b0, %b1, %b2, %b3;
	mov.b64 	{%a0,%a1}, %rd45;
	mov.b64 	{%a2,%a3}, %rd45;
	mov.b64 	{%b0,%b1}, %rd43;
	mov.b64 	{%b2,%b3}, %rd42;
	sub.cc.u32 	%r0, %a0, %b0;
	subc.cc.u32 	%r1, %a1, %b1;
	subc.cc.u32 	%r2, %a2, %b2;
	subc.u32 	%r3, %a3, %b3;
	mov.b64 	%rd46, {%r0,%r1};
	mov.b64 	%rd47, {%r2,%r3};
	}
	xor.b32  	%r36, %r25, -2147483648;
	selp.b64 	%rd73, %rd42, %rd47, %p7;
	selp.b64 	%rd14, %rd43, %rd46, %p7;
	selp.b32 	%r17, %r25, %r36, %p7;
	clz.b64 	%r37, %rd73;
	cvt.u64.u32 	%rd15, %r37;
	setp.eq.s32 	%p8, %r37, 0;
	@%p8 bra 	$L__BB2_8;
	cvt.u32.u64 	%r38, %rd15;
	and.b32  	%r39, %r38, 63;
	shl.b64 	%rd48, %rd73, %r39;
	shr.u64 	%rd49, %rd14, 1;
	not.b32 	%r40, %r38;
	and.b32  	%r41, %r40, 63;
	shr.u64 	%rd50, %rd49, %r41;
	or.b64  	%rd73, %rd48, %rd50;
$L__BB2_8:
	mov.b64 	%rd51, -3958705157555305931;
	{
	.reg .u32 %r0, %r1, %r2, %r3, %alo, %ahi, %blo, %bhi;
	mov.b64 	{%alo,%ahi}, %rd73;
	mov.b64 	{%blo,%bhi}, %rd51;
	mul.lo.u32 	%r0, %alo, %blo;
	mul.hi.u32 	%r1, %alo, %blo;
	mad.lo.cc.u32 	%r1, %alo, %bhi, %r1;
	madc.hi.u32 	%r2, %alo, %bhi, 0;
	mad.lo.cc.u32 	%r1, %ahi, %blo, %r1;
	madc.hi.cc.u32 	%r2, %ahi, %blo, %r2;
	madc.hi.u32 	%r3, %ahi, %bhi, 0;
	mad.lo.cc.u32 	%r2, %ahi, %bhi, %r2;
	addc.u32 	%r3, %r3, 0;
	mov.b64 	%rd52, {%r0,%r1};
	mov.b64 	%rd53, {%r2,%r3};
	}
	setp.gt.s64 	%p9, %rd53, 0;
	{
	.reg .u32 %r0, %r1, %r2, %r3, %a0, %a1, %a2, %a3, %b0, %b1, %b2, %b3;
	mov.b64 	{%a0,%a1}, %rd52;
	mov.b64 	{%a2,%a3}, %rd53;
	mov.b64 	{%b0,%b1}, %rd52;
	mov.b64 	{%b2,%b3}, %rd53;
	add.cc.u32 	%r0, %a0, %b0;
	addc.cc.u32 	%r1, %a1, %b1;
	addc.cc.u32 	%r2, %a2, %b2;
	addc.u32 	%r3, %a3, %b3;
	mov.b64 	%rd54, {%r0,%r1};
	mov.b64 	%rd55, {%r2,%r3};
	}
	selp.b64 	%rd56, %rd55, %rd53, %p9;
	selp.s64 	%rd57, -1, 0, %p9;
	sub.s64 	%rd58, %rd57, %rd15;
	cvt.u64.u32 	%rd59, %r17;
	shl.b64 	%rd60, %rd59, 32;
	add.s64 	%rd61, %rd56, 1;
	shr.u64 	%rd62, %rd61, 10;
	add.s64 	%rd63, %rd62, 1;
	shr.u64 	%rd64, %rd63, 1;
	shl.b64 	%rd65, %rd58, 52;
	add.s64 	%rd66, %rd65, %rd64;
	add.s64 	%rd67, %rd66, 4602678819172646912;
	or.b64  	%rd68, %rd67, %rd60;
	mov.b64 	%fd4, %rd68;
$L__BB2_9:
	st.param.f64 	[func_retval0], %fd4;
	st.param.b32 	[func_retval0+8], %r46;
	ret;

}


// ===== COMPILED SASS (sm_100) =====

	.target	sm_100

	.elftype	@"ET_EXEC"


//--------------------- .note.nv.tkinfo           --------------------------
	.section	.note.nv.tkinfo,"",@"SHT_NOTE"
	.sectionflags	@"SHF_NOTE_NV_TKINFO"
	.tkinfo
        /*0018*/ 	.word	0x00000002
        /*0030*/ 	.string	""
        /*0030*/ 	.string	"ptxas"
        /*0030*/ 	.string	"Cuda compilation tools, release 13.0, V13.0.88"
        /*0030*/ 	.string	"Build cuda_13.0.r13.0/compiler.36424714_0"
        /*0030*/ 	.string	"-arch sm_100 -m 64 "



//--------------------- .note.nv.cuinfo           --------------------------
	.section	.note.nv.cuinfo,"",@"SHT_NOTE"
	.sectionflags	@"SHF_NOTE_NV_CUINFO"
        /*0018*/ 	.short	0x0002
        /*001a*/ 	.short	0x0064
        /*001c*/ 	.short	0x0082
	.zero		2


//--------------------- .nv.info                  --------------------------
	.section	.nv.info,"",@"SHT_CUDA_INFO"
	.align	4


	//----- nvinfo : EIATTR_REGCOUNT
	.align		4
        /*0000*/ 	.byte	0x04, 0x2f
        /*0002*/ 	.short	(.L_2 - .L_1)
	.align		4
.L_1:
        /*0004*/ 	.word	index@(_Z13kernel_render4vec3S_iidP6uchar4S_S0_P4meshi)
        /*0008*/ 	.word	0x0000005e


	//----- nvinfo : EIATTR_FRAME_SIZE
	.align		4
.L_2:
        /*000c*/ 	.byte	0x04, 0x11
        /*000e*/ 	.short	(.L_4 - .L_3)
	.align		4
.L_3:
        /*0010*/ 	.word	index@($_Z13kernel_render4vec3S_iidP6uchar4S_S0_P4meshi$__internal_trig_reduction_slowpathd)
        /*0014*/ 	.word	0x00000028


	//----- nvinfo : EIATTR_FRAME_SIZE
	.align		4
.L_4:
        /*0018*/ 	.byte	0x04, 0x11
        /*001a*/ 	.short	(.L_6 - .L_5)
	.align		4
.L_5:
        /*001c*/ 	.word	index@($__internal_2_$__cuda_sm20_dsqrt_rn_f64_mediumpath_v1)
        /*0020*/ 	.word	0x00000028


	//----- nvinfo : EIATTR_FRAME_SIZE
	.align		4
.L_6:
        /*0024*/ 	.byte	0x04, 0x11
        /*0026*/ 	.short	(.L_8 - .L_7)
	.align		4
.L_7:
        /*0028*/ 	.word	index@($__internal_1_$__cuda_sm20_div_rn_f64_full)
        /*002c*/ 	.word	0x00000028


	//----- nvinfo : EIATTR_FRAME_SIZE
	.align		4
.L_8:
        /*0030*/ 	.byte	0x04, 0x11
        /*0032*/ 	.short	(.L_10 - .L_9)
	.align		4
.L_9:
        /*0034*/ 	.word	index@($__internal_0_$__cuda_sm20_dblrcp_rn_slowpath_v3)
        /*0038*/ 	.word	0x00000028


	//----- nvinfo : EIATTR_FRAME_SIZE
	.align		4
.L_10:
        /*003c*/ 	.byte	0x04, 0x11
        /*003e*/ 	.short	(.L_12 - .L_11)
	.align		4
.L_11:
        /*0040*/ 	.word	index@(_Z13kernel_render4vec3S_iidP6uchar4S_S0_P4meshi)
        /*0044*/ 	.word	0x00000028


	//----- nvinfo : EIATTR_REGCOUNT
	.align		4
.L_12:
        /*0048*/ 	.byte	0x04, 0x2f
        /*004a*/ 	.short	(.L_14 - .L_13)
	.align		4
.L_13:
        /*004c*/ 	.word	index@(_Z11kernel_ssaaP6uchar4S0_iii)
        /*0050*/ 	.word	0x00000020


	//----- nvinfo : EIATTR_FRAME_SIZE
	.align		4
.L_14:
        /*0054*/ 	.byte	0x04, 0x11
        /*0056*/ 	.short	(.L_16 - .L_15)
	.align		4
.L_15:
        /*0058*/ 	.word	index@(_Z11kernel_ssaaP6uchar4S0_iii)
        /*005c*/ 	.word	0x00000000


	//----- nvinfo : EIATTR_MIN_STACK_SIZE
	.align		4
.L_16:
        /*0060*/ 	.byte	0x04, 0x12
        /*0062*/ 	.short	(.L_18 - .L_17)
	.align		4
.L_17:
        /*0064*/ 	.word	index@(_Z11kernel_ssaaP6uchar4S0_iii)
        /*0068*/ 	.word	0x00000000


	//----- nvinfo : EIATTR_MIN_STACK_SIZE
	.align		4
.L_18:
        /*006c*/ 	.byte	0x04, 0x12
        /*006e*/ 	.short	(.L_20 - .L_19)
	.align		4
.L_19:
        /*0070*/ 	.word	index@(_Z13kernel_render4vec3S_iidP6uchar4S_S0_P4meshi)
        /*0074*/ 	.word	0x00000028
.L_20:


//--------------------- .nv.compat                --------------------------
	.section	.nv.compat,"",@"SHT_CUDA_COMPAT_INFO"
	.align	4
        /*0000*/ 	.byte	0x02, 0x09, 0x00, 0x00, 0x02, 0x02, 0x01, 0x00, 0x02, 0x05, 0x05, 0x00, 0x03, 0x07, 0x01, 0x01
        /*0010*/ 	.byte	0x02, 0x03, 0x00, 0x00, 0x02, 0x06, 0x01, 0x00, 0x04, 0x0b, 0x08, 0x00, 0x01, 0x00, 0x00, 0x00
        /*0020*/ 	.byte	0x00, 0x00, 0x00, 0x00


//--------------------- .nv.info._Z11kernel_ssaaP6uchar4S0_iii --------------------------
	.section	.nv.info._Z11kernel_ssaaP6uchar4S0_iii,"",@"SHT_CUDA_INFO"
	.sectionflags	@""
	.align	4


	//----- nvinfo : EIATTR_CUDA_API_VERSION
	.align		4
        /*0000*/ 	.byte	0x04, 0x37
        /*0002*/ 	.short	(.L_22 - .L_21)
.L_21:
        /*0004*/ 	.word	0x00000082


	//----- nvinfo : EIATTR_KPARAM_INFO
	.align		4
.L_22:
        /*0008*/ 	.byte	0x04, 0x17
        /*000a*/ 	.short	(.L_24 - .L_23)
.L_23:
        /*000c*/ 	.word	0x00000000
        /*0010*/ 	.short	0x0004
        /*0012*/ 	.short	0x0018
        /*0014*/ 	.byte	0x00, 0xf0, 0x11, 0x00


	//----- nvinfo : EIATTR_KPARAM_INFO
	.align		4
.L_24:
        /*0018*/ 	.byte	0x04, 0x17
        /*001a*/ 	.short	(.L_26 - .L_25)
.L_25:
        /*001c*/ 	.word	0x00000000
        /*0020*/ 	.short	0x0003
        /*0022*/ 	.short	0x0014
        /*0024*/ 	.byte	0x00, 0xf0, 0x11, 0x00


	//----- nvinfo : EIATTR_KPARAM_INFO
	.align		4
.L_26:
        /*0028*/ 	.byte	0x04, 0x17
        /*002a*/ 	.short	(.L_28 - .L_27)
.L_27:
        /*002c*/ 	.word	0x00000000
        /*0030*/ 	.short	0x0002
        /*0032*/ 	.short	0x0010
        /*0034*/ 	.byte	0x00, 0xf0, 0x11, 0x00


	//----- nvinfo : EIATTR_KPARAM_INFO
	.align		4
.L_28:
        /*0038*/ 	.byte	0x04, 0x17
        /*003a*/ 	.short	(.L_30 - .L_29)
.L_29:
        /*003c*/ 	.word	0x00000000
        /*0040*/ 	.short	0x0001
        /*0042*/ 	.short	0x0008
        /*0044*/ 	.byte	0x00, 0xf5, 0x21, 0x00


	//----- nvinfo : EIATTR_KPARAM_INFO
	.align		4
.L_30:
        /*0048*/ 	.byte	0x04, 0x17
        /*004a*/ 	.short	(.L_32 - .L_31)
.L_31:
        /*004c*/ 	.word	0x00000000
        /*0050*/ 	.short	0x0000
        /*0052*/ 	.short	0x0000
        /*0054*/ 	.byte	0x00, 0xf5, 0x21, 0x00


	//----- nvinfo : EIATTR_SPARSE_MMA_MASK
	.align		4
.L_32:
        /*0058*/ 	.byte	0x03, 0x50
        /*005a*/ 	.short	0x0000


	//----- nvinfo : EIATTR_MAXREG_COUNT
	.align		4
        /*005c*/ 	.byte	0x03, 0x1b
        /*005e*/ 	.short	0x00ff


	//----- nvinfo : EIATTR_MERCURY_ISA_VERSION
	.align		4
        /*0060*/ 	.byte	0x03, 0x5f
        /*0062*/ 	.short	0x0101


	//----- nvinfo : EIATTR_UNUSED_LOAD_BYTE_OFFSET
	.align		4
        /*0064*/ 	.byte	0x04, 0x44
        /*0066*/ 	.short	(.L_34 - .L_33)


	//   ....[0]....
.L_33:
        /*0068*/ 	.word	0x00000430
        /*006c*/ 	.word	0x00000007


	//   ....[1]....
        /*0070*/ 	.word	0x00000440
        /*0074*/ 	.word	0x00000007


	//   ....[2]....
        /*0078*/ 	.word	0x00000500
        /*007c*/ 	.word	0x00000007


	//   ....[3]....
        /*0080*/ 	.word	0x00000510
        /*0084*/ 	.word	0x00000007


	//   ....[4]....
        /*0088*/ 	.word	0x000005d0
        /*008c*/ 	.word	0x00000007


	//   ....[5]....
        /*0090*/ 	.word	0x000005e0
        /*0094*/ 	.word	0x00000007


	//   ....[6]....
        /*0098*/ 	.word	0x000006a0
        /*009c*/ 	.word	0x00000007


	//   ....[7]....
        /*00a0*/ 	.word	0x000006b0
        /*00a4*/ 	.word	0x00000007


	//   ....[8]....
        /*00a8*/ 	.word	0x00000960
        /*00ac*/ 	.word	0x00000007


	//   ....[9]....
        /*00b0*/ 	.word	0x00000990
        /*00b4*/ 	.word	0x00000007


	//   ....[10]....
        /*00b8*/ 	.word	0x000009c0
        /*00bc*/ 	.word	0x00000007


	//   ....[11]....
        /*00c0*/ 	.word	0x000009d0
        /*00c4*/ 	.word	0x00000007


	//   ....[12]....
        /*00c8*/ 	.word	0x00000c00
        /*00cc*/ 	.word	0x00000007


	//   ....[13]....
        /*00d0*/ 	.word	0x00000c10
        /*00d4*/ 	.word	0x00000007


	//   ....[14]....
        /*00d8*/ 	.word	0x00000d30
        /*00dc*/ 	.word	0x00000007


	//----- nvinfo : EIATTR_VRC_CTA_INIT_COUNT
	.align		4
.L_34:
        /*00e0*/ 	.byte	0x02, 0x4a
	.zero		1
	.zero		1


	//----- nvinfo : EIATTR_EXIT_INSTR_OFFSETS
	.align		4
        /*00e4*/ 	.byte	0x04, 0x1c
        /*00e6*/ 	.short	(.L_36 - .L_35)


	//   ....[0]....
.L_35:
        /*00e8*/ 	.word	0x000000f0


	//   ....[1]....
        /*00ec*/ 	.word	0x000011a0


	//   ....[2]....
        /*00f0*/ 	.word	0x000016e0


	//----- nvinfo : EIATTR_CRS_STACK_SIZE
	.align		4
.L_36:
        /*00f4*/ 	.byte	0x04, 0x1e
        /*00f6*/ 	.short	(.L_38 - .L_37)
.L_37:
        /*00f8*/ 	.word	0x00000000


	//----- nvinfo : EIATTR_CBANK_PARAM_SIZE
	.align		4
.L_38:
        /*00fc*/ 	.byte	0x03, 0x19
        /*00fe*/ 	.short	0x001c


	//----- nvinfo : EIATTR_PARAM_CBANK
	.align		4
        /*0100*/ 	.byte	0x04, 0x0a
        /*0102*/ 	.short	(.L_40 - .L_39)
	.align		4
.L_39:
        /*0104*/ 	.word	index@(.nv.constant0._Z11kernel_ssaaP6uchar4S0_iii)
        /*0108*/ 	.short	0x0380
        /*010a*/ 	.short	0x001c


	//----- nvinfo : EIATTR_SW_WAR
	.align		4
.L_40:
        /*010c*/ 	.byte	0x04, 0x36
        /*010e*/ 	.short	(.L_42 - .L_41)
.L_41:
        /*0110*/ 	.word	0x00000008
.L_42:


//--------------------- .nv.info._Z13kernel_render4vec3S_iidP6uchar4S_S0_P4meshi --------------------------
	.section	.nv.info._Z13kernel_render4vec3S_iidP6uchar4S_S0_P4meshi,"",@"SHT_CUDA_INFO"
	.sectionflags	@""
	.align	4


	//----- nvinfo : EIATTR_CUDA_API_VERSION
	.align		4
        /*0000*/ 	.byte	0x04, 0x37
        /*0002*/ 	.short	(.L_44 - .L_43)
.L_43:
        /*0004*/ 	.word	0x00000082


	//----- nvinfo : EIATTR_KPARAM_INFO
	.align		4
.L_44:
        /*0008*/ 	.byte	0x04, 0x17
        /*000a*/ 	.short	(.L_46 - .L_45)
.L_45:
        /*000c*/ 	.word	0x00000000
        /*0010*/ 	.short	0x0009
        /*0012*/ 	.short	0x0070
        /*0014*/ 	.byte	0x00, 0xf0, 0x11, 0x00


	//----- nvinfo : EIATTR_KPARAM_INFO
	.align		4
.L_46:
        /*0018*/ 	.byte	0x04, 0x17
        /*001a*/ 	.short	(.L_48 - .L_47)
.L_47:
        /*001c*/ 	.word	0x00000000
        /*0020*/ 	.short	0x0008
        /*0022*/ 	.short	0x0068
        /*0024*/ 	.byte	0x00, 0xf5, 0x21, 0x00


	//----- nvinfo : EIATTR_KPARAM_INFO
	.align		4
.L_48:
        /*0028*/ 	.byte	0x04, 0x17
        /*002a*/ 	.short	(.L_50 - .L_49)
.L_49:
        /*002c*/ 	.word	0x00000000
        /*0030*/ 	.short	0x0007
        /*0032*/ 	.short	0x0060
        /*0034*/ 	.byte	0x00, 0xf0, 0x11, 0x00


	//----- nvinfo : EIATTR_KPARAM_INFO
	.align		4
.L_50:
        /*0038*/ 	.byte	0x04, 0x17
        /*003a*/ 	.short	(.L_52 - .L_51)
.L_51:
        /*003c*/ 	.word	0x00000000
        /*0040*/ 	.short	0x0006
        /*0042*/ 	.short	0x0048
        /*0044*/ 	.byte	0x00, 0xf0, 0x61, 0x00


	//----- nvinfo : EIATTR_KPARAM_INFO
	.align		4
.L_52:
        /*0048*/ 	.byte	0x04, 0x17
        /*004a*/ 	.short	(.L_54 - .L_53)
.L_53:
        /*004c*/ 	.word	0x00000000
        /*0050*/ 	.short	0x0005
        /*0052*/ 	.short	0x0040
        /*0054*/ 	.byte	0x00, 0xf5, 0x21, 0x00


	//----- nvinfo : EIATTR_KPARAM_INFO
	.align		4
.L_54:
        /*0058*/ 	.byte	0x04, 0x17
        /*005a*/ 	.short	(.L_56 - .L_55)
.L_55:
        /*005c*/ 	.word	0x00000000
        /*0060*/ 	.short	0x0004
        /*0062*/ 	.short	0x0038
        /*0064*/ 	.byte	0x00, 0xf0, 0x21, 0x00


	//----- nvinfo : EIATTR_KPARAM_INFO
	.align		4
.L_56:
        /*0068*/ 	.byte	0x04, 0x17
        /*006a*/ 	.short	(.L_58 - .L_57)
.L_57:
        /*006c*/ 	.word	0x00000000
        /*0070*/ 	.short	0x0003
        /*0072*/ 	.short	0x0034
        /*0074*/ 	.byte	0x00, 0xf0, 0x11, 0x00


	//----- nvinfo : EIATTR_KPARAM_INFO
	.align		4
.L_58:
        /*0078*/ 	.byte	0x04, 0x17
        /*007a*/ 	.short	(.L_60 - .L_59)
.L_59:
        /*007c*/ 	.word	0x00000000
        /*0080*/ 	.short	0x0002
        /*0082*/ 	.short	0x0030
        /*0084*/ 	.byte	0x00, 0xf0, 0x11, 0x00


	//----- nvinfo : EIATTR_KPARAM_INFO
	.align		4
.L_60:
        /*0088*/ 	.byte	0x04, 0x17
        /*008a*/ 	.short	(.L_62 - .L_61)
.L_61:
        /*008c*/ 	.word	0x00000000
        /*0090*/ 	.short	0x0001
        /*0092*/ 	.short	0x0018
        /*0094*/ 	.byte	0x00, 0xf0, 0x61, 0x00


	//----- nvinfo : EIATTR_KPARAM_INFO
	.align		4
.L_62:
        /*0098*/ 	.byte	0x04, 0x17
        /*009a*/ 	.short	(.L_64 - .L_63)
.L_63:
        /*009c*/ 	.word	0x00000000
        /*00a0*/ 	.short	0x0000
        /*00a2*/ 	.short	0x0000
        /*00a4*/ 	.byte	0x00, 0xf0, 0x61, 0x00


	//----- nvinfo : EIATTR_SPARSE_MMA_MASK
	.align		4
.L_64:
        /*00a8*/ 	.byte	0x03, 0x50
        /*00aa*/ 	.short	0x0000


	//----- nvinfo : EIATTR_MAXREG_COUNT
	.align		4
        /*00ac*/ 	.byte	0x03, 0x1b
        /*00ae*/ 	.short	0x00ff


	//----- nvinfo : EIATTR_MERCURY_ISA_VERSION
	.align		4
        /*00b0*/ 	.byte	0x03, 0x5f
        /*00b2*/ 	.short	0x0101


	//----- nvinfo : EIATTR_UNUSED_LOAD_BYTE_OFFSET
	.align		4
        /*00b4*/ 	.byte	0x04, 0x44
        /*00b6*/ 	.short	(.L_66 - .L_65)


	//   ....[0]....
.L_65:
        /*00b8*/ 	.word	0x000041d0
        /*00bc*/ 	.word	0x00000007


	//----- nvinfo : EIATTR_VRC_CTA_INIT_COUNT
	.align		4
.L_66:
        /*00c0*/ 	.byte	0x02, 0x4a
	.zero		1
	.zero		1


	//----- nvinfo : EIATTR_EXIT_INSTR_OFFSETS
	.align		4
        /*00c4*/ 	.byte	0x04, 0x1c
        /*00c6*/ 	.short	(.L_68 - .L_67)


	//   ....[0]....
.L_67:
        /*00c8*/ 	.word	0x00001b40


	//   ....[1]....
        /*00cc*/ 	.word	0x00004410


	//   ....[2]....
        /*00d0*/ 	.word	0x00004a20


	//----- nvinfo : EIATTR_CRS_STACK_SIZE
	.align		4
.L_68:
        /*00d4*/ 	.byte	0x04, 0x1e
        /*00d6*/ 	.short	(.L_70 - .L_69)
.L_69:
        /*00d8*/ 	.word	0x00000000


	//----- nvinfo : EIATTR_CBANK_PARAM_SIZE
	.align		4
.L_70:
        /*00dc*/ 	.byte	0x03, 0x19
        /*00de*/ 	.short	0x0074


	//----- nvinfo : EIATTR_PARAM_CBANK
	.align		4
        /*00e0*/ 	.byte	0x04, 0x0a
        /*00e2*/ 	.short	(.L_72 - .L_71)
	.align		4
.L_71:
        /*00e4*/ 	.word	index@(.nv.constant0._Z13kernel_render4vec3S_iidP6uchar4S_S0_P4meshi)
        /*00e8*/ 	.short	0x0380
        /*00ea*/ 	.short	0x0074


	//----- nvinfo : EIATTR_SW_WAR
	.align		4
.L_72:
        /*00ec*/ 	.byte	0x04, 0x36
        /*00ee*/ 	.short	(.L_74 - .L_73)
.L_73:
        /*00f0*/ 	.word	0x00000008
.L_74:


//--------------------- .nv.callgraph             --------------------------
	.section	.nv.callgraph,"",@"SHT_CUDA_CALLGRAPH"
	.align	4
	.sectionentsize	8
	.align		4
        /*0000*/ 	.word	0x00000000
	.align		4
        /*0004*/ 	.word	0xffffffff
	.align		4
        /*0008*/ 	.word	0x00000000
	.align		4
        /*000c*/ 	.word	0xfffffffe
	.align		4
        /*0010*/ 	.word	0x00000000
	.align		4
        /*0014*/ 	.word	0xfffffffd
	.align		4
        /*0018*/ 	.word	0x00000000
	.align		4
        /*001c*/ 	.word	0xfffffffc


//--------------------- .nv.constant4             --------------------------
	.section	.nv.constant4,"a",@progbits
	.align	8
	.align		8
.nv.constant4:
        /*0000*/ 	.dword	__cudart_i2opi_d


//--------------------- .text._Z11kernel_ssaaP6uchar4S0_iii --------------------------
	.section	.text._Z11kernel_ssaaP6uchar4S0_iii,"ax",@progbits
	.align	128
        .global         _Z11kernel_ssaaP6uchar4S0_iii
        .type           _Z11kernel_ssaaP6uchar4S0_iii,@function
        .size           _Z11kernel_ssaaP6uchar4S0_iii,(.L_x_129 - _Z11kernel_ssaaP6uchar4S0_iii)
        .other          _Z11kernel_ssaaP6uchar4S0_iii,@"STO_CUDA_ENTRY STV_DEFAULT"
_Z11kernel_ssaaP6uchar4S0_iii:
.text._Z11kernel_ssaaP6uchar4S0_iii:
[----:B------:R-:W-:Y:S01]  /*0000*/  LDC R1, c[0x0][0x37c] ;  /* 0x0000df00ff017b82 */ /* 0x000fe20000000800 */
[----:B------:R-:W0:Y:S01]  /*0010*/  S2R R3, SR_CTAID.X ;  /* 0x0000000000037919 */ /* 0x000e220000002500 */
[----:B------:R-:W0:Y:S01]  /*0020*/  LDCU UR4, c[0x0][0x360] ;  /* 0x00006c00ff0477ac */ /* 0x000e220008000800 */
[----:B------:R-:W0:Y:S01]  /*0030*/  S2R R0, SR_TID.X ;  /* 0x0000000000007919 */ /* 0x000e220000002100 */
[----:B------:R-:W1:Y:S01]  /*0040*/  LDCU UR10, c[0x0][0x390] ;  /* 0x00007200ff0a77ac */ /* 0x000e620008000800 */
[----:B------:R-:W2:Y:S01]  /*0050*/  S2R R2, SR_CTAID.Y ;  /* 0x0000000000027919 */ /* 0x000ea20000002600 */
[----:B------:R-:W2:Y:S01]  /*0060*/  LDCU UR5, c[0x0][0x364] ;  /* 0x00006c80ff0577ac */ /* 0x000ea20008000800 */
[----:B------:R-:W2:Y:S01]  /*0070*/  S2R R5, SR_TID.Y ;  /* 0x0000000000057919 */ /* 0x000ea20000002200 */
[----:B------:R-:W3:Y:S01]  /*0080*/  LDCU UR6, c[0x0][0x370] ;  /* 0x00006e00ff0677ac */ /* 0x000ee20008000800 */
[----:B------:R-:W4:Y:S01]  /*0090*/  LDCU UR7, c[0x0][0x374] ;  /* 0x00006e80ff0777ac */ /* 0x000f220008000800 */
[----:B0-----:R-:W-:Y:S01]  /*00a0*/  IMAD R3, R3, UR4, R0 ;  /* 0x0000000403037c24 */ /* 0x001fe2000f8e0200 */
[----:B---3--:R-:W-:-:S04]  /*00b0*/  UIMAD UR4, UR4, UR6, URZ ;  /* 0x00000006040472a4 */ /* 0x008fc8000f8e02ff */
[----:B-1----:R-:W-:Y:S01]  /*00c0*/  ISETP.GE.AND P0, PT, R3, UR10, PT ;  /* 0x0000000a03007c0c */ /* 0x002fe2000bf06270 */
[----:B--2---:R-:W-:Y:S01]  /*00d0*/  IMAD R0, R2, UR5, R5 ;  /* 0x0000000502007c24 */ /* 0x004fe2000f8e0205 */
[----:B----4-:R-:W-:-:S11]  /*00e0*/  UIMAD UR5, UR5, UR7, URZ ;  /* 0x00000007050572a4 */ /* 0x010fd6000f8e02ff */
[----:B------:R-:W-:Y:S05]  /*00f0*/  @P0 EXIT ;  /* 0x000000000000094d */ /* 0x000fea0003800000 */
[----:B------:R-:W0:Y:S01]  /*0100*/  LDC R4, c[0x0][0x398] ;  /* 0x0000e600ff047b82 */ /* 0x000e220000000800 */
[----:B------:R-:W1:Y:S01]  /*0110*/  LDCU.64 UR8, c[0x0][0x358] ;  /* 0x00006b00ff0877ac */ /* 0x000e620008000a00 */
[----:B0-----:R-:W-:-:S13]  /*0120*/  ISETP.GE.AND P0, PT, R4, 0x1, PT ;  /* 0x000000010400780c */ /* 0x001fda0003f06270 */
[----:B-1----:R-:W-:Y:S05]  /*0130*/  @!P0 BRA `(.L_x_0) ;  /* 0x00000010001c8947 */ /* 0x002fea0003800000 */
[----:B------:R-:W-:-:S05]  /*0140*/  VIADD R2, R4, 0xffffffff ;  /* 0xffffffff04027836 */ /* 0x000fca0000000000 */
[----:B------:R-:W-:Y:S02]  /*0150*/  ISETP.GE.U32.AND P0, PT, R2, 0x7, PT ;  /* 0x000000070200780c */ /* 0x000fe40003f06070 */
[C---:B------:R-:W-:Y:S01]  /*0160*/  LOP3.LUT R2, R4.reuse, 0x7ffffff8, RZ, 0xc0, !PT ;  /* 0x7ffffff804027812 */ /* 0x040fe200078ec0ff */
[----:B------:R-:W-:-:S10]  /*0170*/  IMAD R4, R4, UR10, RZ ;  /* 0x0000000a04047c24 */ /* 0x000fd4000f8e02ff */
.L_x_10:
[----:B0-----:R-:W0:Y:S01]  /*0180*/  LDCU UR4, c[0x0][0x394] ;  /* 0x00007280ff0477ac */ /* 0x001e220008000800 */
[----:B------:R-:W-:Y:S01]  /*0190*/  BSSY.RECONVERGENT B0, `(.L_x_1) ;  /* 0x00000fa000007945 */ /* 0x000fe20003800200 */
[----:B0-----:R-:W-:-:S13]  /*01a0*/  ISETP.GE.AND P1, PT, R0, UR4, PT ;  /* 0x0000000400007c0c */ /* 0x001fda000bf26270 */
[----:B------:R-:W-:Y:S05]  /*01b0*/  @P1 BRA `(.L_x_2) ;  /* 0x0000000c00dc1947 */ /* 0x000fea0003800000 */
[----:B------:R-:W-:-:S07]  /*01c0*/  IMAD.MOV.U32 R6, RZ, RZ, R0 ;  /* 0x000000ffff067224 */ /* 0x000fce00078e0000 */
.L_x_9:
[----:B0-----:R-:W0:Y:S01]  /*01d0*/  LDCU UR4, c[0x0][0x398] ;  /* 0x00007300ff0477ac */ /* 0x001e220008000800 */
[----:B------:R-:W-:Y:S02]  /*01e0*/  HFMA2 R26, -RZ, RZ, 0, 0 ;  /* 0x00000000ff1a7431 */ /* 0x000fe400000001ff */
[----:B------:R-:W-:Y:S01]  /*01f0*/  IMAD.MOV.U32 R7, RZ, RZ, RZ ;  /* 0x000000ffff077224 */ /* 0x000fe200078e00ff */
[----:B------:R-:W-:Y:S01]  /*0200*/  MOV R22, RZ ;  /* 0x000000ff00167202 */ /* 0x000fe20000000f00 */
[----:B------:R-:W1:Y:S01]  /*0210*/  LDCU UR5, c[0x0][0x390] ;  /* 0x00007200ff0577ac */ /* 0x000e620008000800 */
[----:B------:R-:W-:Y:S02]  /*0220*/  IMAD.MOV.U32 R24, RZ, RZ, RZ ;  /* 0x000000ffff187224 */ /* 0x000fe400078e00ff */
[----:B0-----:R-:W-:-:S04]  /*0230*/  IMAD R5, R6, UR4, RZ ;  /* 0x0000000406057c24 */ /* 0x001fc8000f8e02ff */
[C---:B------:R-:W-:Y:S02]  /*0240*/  VIADD R8, R5.reuse, 0x5 ;  /* 0x0000000505087836 */ /* 0x040fe40000000000 */
[C---:B------:R-:W-:Y:S02]  /*0250*/  VIADD R10, R5.reuse, 0x6 ;  /* 0x00000006050a7836 */ /* 0x040fe40000000000 */
[----:B------:R-:W-:Y:S02]  /*0260*/  VIADD R12, R5, 0x7 ;  /* 0x00000007050c7836 */ /* 0x000fe40000000000 */
[--C-:B-1----:R-:W-:Y:S02]  /*0270*/  IMAD R8, R8, UR5, R3.reuse ;  /* 0x0000000508087c24 */ /* 0x102fe4000f8e0203 */
[--C-:B------:R-:W-:Y:S02]  /*0280*/  IMAD R10, R10, UR5, R3.reuse ;  /* 0x000000050a0a7c24 */ /* 0x100fe4000f8e0203 */
[----:B------:R-:W-:-:S07]  /*0290*/  IMAD R12, R12, UR5, R3 ;  /* 0x000000050c0c7c24 */ /* 0x000fce000f8e0203 */
.L_x_8:
[----:B------:R-:W-:Y:S01]  /*02a0*/  IMAD.MOV.U32 R28, RZ, RZ, RZ ;  /* 0x000000ffff1c7224 */ /* 0x000fe200078e00ff */
[----:B------:R-:W-:Y:S06]  /*02b0*/  @!P0 BRA `(.L_x_3) ;  /* 0x0000000400548947 */ /* 0x000fec0003800000 */
[----:B------:R-:W0:Y:S01]  /*02c0*/  LDC R16, c[0x0][0x390] ;  /* 0x0000e400ff107b82 */ /* 0x000e220000000800 */
[----:B------:R-:W1:Y:S01]  /*02d0*/  LDCU UR4, c[0x0][0x398] ;  /* 0x00007300ff0477ac */ /* 0x000e620008000800 */
[C---:B------:R-:W-:Y:S01]  /*02e0*/  IADD3 R11, PT, PT, R5.reuse, 0x3, RZ ;  /* 0x00000003050b7810 */ /* 0x040fe20007ffe0ff */
[C---:B------:R-:W-:Y:S02]  /*02f0*/  VIADD R9, R5.reuse, 0x2 ;  /* 0x0000000205097836 */ /* 0x040fe40000000000 */
[----:B------:R-:W-:Y:S02]  /*0300*/  VIADD R13, R5, 0x4 ;  /* 0x00000004050d7836 */ /* 0x000fe40000000000 */
[----:B------:R-:W-:Y:S02]  /*0310*/  IMAD R14, R4, R6, R3 ;  /* 0x00000006040e7224 */ /* 0x000fe400078e0203 */
[----:B------:R-:W-:Y:S02]  /*0320*/  IMAD.MOV R20, RZ, RZ, -R2 ;  /* 0x000000ffff147224 */ /* 0x000fe400078e0a02 */
[----:B-1----:R-:W-:-:S02]  /*0330*/  IMAD R29, R8, UR4, R7 ;  /* 0x00000004081d7c24 */ /* 0x002fc4000f8e0207 */
[----:B------:R-:W-:Y:S02]  /*0340*/  IMAD R21, R12, UR4, R7 ;  /* 0x000000040c157c24 */ /* 0x000fe4000f8e0207 */
[-CC-:B0-----:R-:W-:Y:S02]  /*0350*/  IMAD R18, R9, R16.reuse, R3.reuse ;  /* 0x0000001009127224 */ /* 0x181fe400078e0203 */
[-CC-:B------:R-:W-:Y:S02]  /*0360*/  IMAD R28, R11, R16.reuse, R3.reuse ;  /* 0x000000100b1c7224 */ /* 0x180fe400078e0203 */
[-C--:B------:R-:W-:Y:S02]  /*0370*/  IMAD R27, R13, R16.reuse, R3 ;  /* 0x000000100d1b7224 */ /* 0x080fe400078e0203 */
[----:B------:R-:W-:Y:S02]  /*0380*/  IMAD R16, R5, R16, R16 ;  /* 0x0000001005107224 */ /* 0x000fe400078e0210 */
[----:B------:R-:W-:-:S02]  /*0390*/  IMAD R9, R14, UR4, R7 ;  /* 0x000000040e097c24 */ /* 0x000fc4000f8e0207 */
[--C-:B------:R-:W-:Y:S01]  /*03a0*/  IMAD R13, R10, UR4, R7.reuse ;  /* 0x000000040a0d7c24 */ /* 0x100fe2000f8e0207 */
[----:B------:R-:W-:Y:S01]  /*03b0*/  IADD3 R16, PT, PT, R16, R3, RZ ;  /* 0x0000000310107210 */ /* 0x000fe20007ffe0ff */
[--C-:B------:R-:W-:Y:S02]  /*03c0*/  IMAD R23, R18, UR4, R7.reuse ;  /* 0x0000000412177c24 */ /* 0x100fe4000f8e0207 */
[--C-:B------:R-:W-:Y:S02]  /*03d0*/  IMAD R25, R28, UR4, R7.reuse ;  /* 0x000000041c197c24 */ /* 0x100fe4000f8e0207 */
[--C-:B------:R-:W-:Y:S02]  /*03e0*/  IMAD R27, R27, UR4, R7.reuse ;  /* 0x000000041b1b7c24 */ /* 0x100fe4000f8e0207 */
[----:B------:R-:W-:-:S07]  /*03f0*/  IMAD R11, R16, UR4, R7 ;  /* 0x00000004100b7c24 */ /* 0x000fce000f8e0207 */
.L_x_4:
[----:B------:R-:W0:Y:S02]  /*0400*/  LDC.64 R14, c[0x0][0x380] ;  /* 0x0000e000ff0e7b82 */ /* 0x000e240000000a00 */
[----:B0-----:R-:W-:-:S04]  /*0410*/  IMAD.WIDE R16, R9, 0x4, R14 ;  /* 0x0000000409107825 */ /* 0x001fc800078e020e */
[----:B------:R-:W-:Y:S02]  /*0420*/  IMAD.WIDE R18, R11, 0x4, R14 ;  /* 0x000000040b127825 */ /* 0x000fe400078e020e */
[----:B------:R-:W2:Y:S04]  /*0430*/  LDG.E R16, desc[UR8][R16.64] ;  /* 0x0000000810107981 */ /* 0x000ea8000c1e1900 */
[----:B------:R-:W3:Y:S01]  /*0440*/  LDG.E R18, desc[UR8][R18.64] ;  /* 0x0000000812127981 */ /* 0x000ee2000c1e1900 */
[----:B--2---:R-:W-:Y:S02]  /*0450*/  PRMT R28, R16, 0x7770, RZ ;  /* 0x00007770101c7816 */ /* 0x004fe400000000ff */
[----:B---3--:R-:W-:-:S04]  /*0460*/  PRMT R17, R18, 0x7770, RZ ;  /* 0x0000777012117816 */ /* 0x008fc800000000ff */
[----:B------:R-:W-:Y:S02]  /*0470*/  IADD3 R24, PT, PT, R17, R24, R28 ;  /* 0x0000001811187210 */ /* 0x000fe40007ffe01c */
[----:B------:R-:W-:Y:S02]  /*0480*/  PRMT R28, R16, 0x7771, RZ ;  /* 0x00007771101c7816 */ /* 0x000fe400000000ff */
[----:B------:R-:W-:-:S04]  /*0490*/  PRMT R17, R18, 0x7771, RZ ;  /* 0x0000777112117816 */ /* 0x000fc800000000ff */
[----:B------:R-:W-:Y:S02]  /*04a0*/  IADD3 R22, PT, PT, R17, R22, R28 ;  /* 0x0000001611167210 */ /* 0x000fe40007ffe01c */
[----:B------:R-:W-:Y:S02]  /*04b0*/  PRMT R28, R16, 0x7772, RZ ;  /* 0x00007772101c7816 */ /* 0x000fe400000000ff */
[----:B------:R-:W-:Y:S01]  /*04c0*/  PRMT R17, R18, 0x7772, RZ ;  /* 0x0000777212117816 */ /* 0x000fe200000000ff */
[----:B------:R-:W-:-:S03]  /*04d0*/  IMAD.WIDE R18, R25, 0x4, R14 ;  /* 0x0000000419127825 */ /* 0x000fc600078e020e */
[----:B------:R-:W-:Y:S01]  /*04e0*/  IADD3 R26, PT, PT, R17, R26, R28 ;  /* 0x0000001a111a7210 */ /* 0x000fe20007ffe01c */
[----:B------:R-:W-:Y:S02]  /*04f0*/  IMAD.WIDE R16, R23, 0x4, R14 ;  /* 0x0000000417107825 */ /* 0x000fe400078e020e */
[----:B------:R-:W2:Y:S04]  /*0500*/  LDG.E R18, desc[UR8][R18.64] ;  /* 0x0000000812127981 */ /* 0x000ea8000c1e1900 */
[----:B------:R2:W3:Y:S02]  /*0510*/  LDG.E R16, desc[UR8][R16.64] ;  /* 0x0000000810107981 */ /* 0x0004e4000c1e1900 */
        /* <DEDUP_REMOVED lines=20> */
[----:B------:R-:W-:-:S04]  /*0660*/  PRMT R17, R18, 0x7772, RZ ;  /* 0x0000777212117816 */ /* 0x000fc800000000ff */
[----:B------:R-:W-:Y:S01]  /*0670*/  IADD3 R26, PT, PT, R17, R26, R28 ;  /* 0x0000001a111a7210 */ /* 0x000fe20007ffe01c */
[----:B------:R-:W-:-:S04]  /*0680*/  IMAD.WIDE R16, R13, 0x4, R14 ;  /* 0x000000040d107825 */ /* 0x000fc800078e020e */
[----:B------:R-:W-:Y:S02]  /*0690*/  IMAD.WIDE R14, R21, 0x4, R14 ;  /* 0x00000004150e7825 */ /* 0x000fe400078e020e */
[----:B------:R-:W2:Y:S04]  /*06a0*/  LDG.E R16, desc[UR8][R16.64] ;  /* 0x0000000810107981 */ /* 0x000ea8000c1e1900 */
[----:B------:R-:W3:Y:S01]  /*06b0*/  LDG.E R14, desc[UR8][R14.64] ;  /* 0x000000080e0e7981 */ /* 0x000ee2000c1e1900 */
[----:B------:R-:W-:-:S05]  /*06c0*/  VIADD R20, R20, 0x8 ;  /* 0x0000000814147836 */ /* 0x000fca0000000000 */
[----:B------:R-:W-:Y:S01]  /*06d0*/  ISETP.NE.AND P1, PT, R20, RZ, PT ;  /* 0x000000ff1400720c */ /* 0x000fe20003f25270 */
[C---:B------:R-:W-:Y:S01]  /*06e0*/  IMAD R9, R4.reuse, 0x8, R9 ;  /* 0x0000000804097824 */ /* 0x040fe200078e0209 */
[C---:B------:R-:W-:Y:S01]  /*06f0*/  LEA R11, R4.reuse, R11, 0x3 ;  /* 0x0000000b040b7211 */ /* 0x040fe200078e18ff */
[C---:B------:R-:W-:Y:S01]  /*0700*/  IMAD R23, R4.reuse, 0x8, R23 ;  /* 0x0000000804177824 */ /* 0x040fe200078e0217 */
[C---:B------:R-:W-:Y:S01]  /*0710*/  LEA R27, R4.reuse, R27, 0x3 ;  /* 0x0000001b041b7211 */ /* 0x040fe200078e18ff */
[C---:B------:R-:W-:Y:S01]  /*0720*/  IMAD R25, R4.reuse, 0x8, R25 ;  /* 0x0000000804197824 */ /* 0x040fe200078e0219 */
[C---:B------:R-:W-:Y:S01]  /*0730*/  LEA R21, R4.reuse, R21, 0x3 ;  /* 0x0000001504157211 */ /* 0x040fe200078e18ff */
[C---:B------:R-:W-:Y:S02]  /*0740*/  IMAD R29, R4.reuse, 0x8, R29 ;  /* 0x00000008041d7824 */ /* 0x040fe400078e021d */
[----:B------:R-:W-:Y:S01]  /*0750*/  IMAD R13, R4, 0x8, R13 ;  /* 0x00000008040d7824 */ /* 0x000fe200078e020d */
[----:B--2---:R-:W-:-:S02]  /*0760*/  PRMT R19, R16, 0x7770, RZ ;  /* 0x0000777010137816 */ /* 0x004fc400000000ff */
        /* <DEDUP_REMOVED lines=8> */
[----:B------:R-:W-:Y:S06]  /*07f0*/  @P1 BRA `(.L_x_4) ;  /* 0xfffffffc00001947 */ /* 0x000fec000383ffff */
[----:B------:R-:W-:-:S07]  /*0800*/  IMAD.MOV.U32 R28, RZ, RZ, R2 ;  /* 0x000000ffff1c7224 */ /* 0x000fce00078e0002 */
.L_x_3:
[----:B------:R-:W0:Y:S02]  /*0810*/  LDCU UR4, c[0x0][0x398] ;  /* 0x00007300ff0477ac */ /* 0x000e240008000800 */
[----:B0-----:R-:W-:-:S04]  /*0820*/  ULOP3.LUT UR5, UR4, 0x7, URZ, 0xc0, !UPT ;  /* 0x0000000704057892 */ /* 0x001fc8000f8ec0ff */
[----:B------:R-:W-:-:S09]  /*0830*/  UISETP.NE.AND UP0, UPT, UR5, URZ, UPT ;  /* 0x000000ff0500728c */ /* 0x000fd2000bf05270 */
[----:B------:R-:W-:Y:S05]  /*0840*/  BRA.U !UP0, `(.L_x_5) ;  /* 0x0000000508547547 */ /* 0x000fea000b800000 */
[----:B------:R-:W-:Y:S02]  /*0850*/  ULOP3.LUT UR6, UR4, 0x3, URZ, 0xc0, !UPT ;  /* 0x0000000304067892 */ /* 0x000fe4000f8ec0ff */
[----:B------:R-:W-:Y:S02]  /*0860*/  UIADD3 UR4, UPT, UPT, UR5, -0x1, URZ ;  /* 0xffffffff05047890 */ /* 0x000fe4000fffe0ff */
[----:B------:R-:W-:Y:S02]  /*0870*/  UISETP.NE.AND UP1, UPT, UR6, URZ, UPT ;  /* 0x000000ff0600728c */ /* 0x000fe4000bf25270 */
[----:B------:R-:W-:-:S09]  /*0880*/  UISETP.GE.U32.AND UP0, UPT, UR4, 0x3, UPT ;  /* 0x000000030400788c */ /* 0x000fd2000bf06070 */
[----:B------:R-:W-:Y:S05]  /*0890*/  BRA.U !UP0, `(.L_x_6) ;  /* 0x00000001089c7547 */ /* 0x000fea000b800000 */
[----:B------:R-:W0:Y:S01]  /*08a0*/  LDCU UR4, c[0x0][0x390] ;  /* 0x00007200ff0477ac */ /* 0x000e220008000800 */
[----:B------:R-:W1:Y:S01]  /*08b0*/  LDC.64 R14, c[0x0][0x380] ;  /* 0x0000e000ff0e7b82 */ /* 0x000e620000000a00 */
[----:B------:R-:W-:Y:S01]  /*08c0*/  IMAD.IADD R16, R5, 0x1, R28 ;  /* 0x0000000105107824 */ /* 0x000fe200078e021c */
[----:B------:R-:W2:Y:S03]  /*08d0*/  LDCU UR5, c[0x0][0x398] ;  /* 0x00007300ff0577ac */ /* 0x000ea60008000800 */
[----:B0-----:R-:W-:-:S04]  /*08e0*/  IMAD R16, R16, UR4, R3 ;  /* 0x0000000410107c24 */ /* 0x001fc8000f8e0203 */
[C---:B--2---:R-:W-:Y:S01]  /*08f0*/  IMAD R19, R16.reuse, UR5, R7 ;  /* 0x0000000510137c24 */ /* 0x044fe2000f8e0207 */
[----:B------:R-:W-:-:S05]  /*0900*/  IADD3 R18, PT, PT, R16, UR4, RZ ;  /* 0x0000000410127c10 */ /* 0x000fca000fffe0ff */
[C---:B------:R-:W-:Y:S02]  /*0910*/  VIADD R20, R18.reuse, UR4 ;  /* 0x0000000412147c36 */ /* 0x040fe40008000000 */
[----:B------:R-:W-:Y:S02]  /*0920*/  IMAD R17, R18, UR5, R7 ;  /* 0x0000000512117c24 */ /* 0x000fe4000f8e0207 */
[----:B------:R-:W-:Y:S02]  /*0930*/  VIADD R9, R20, UR4 ;  /* 0x0000000414097c36 */ /* 0x000fe40008000000 */
[----:B-1----:R-:W-:-:S04]  /*0940*/  IMAD.WIDE R18, R19, 0x4, R14 ;  /* 0x0000000413127825 */ /* 0x002fc800078e020e */
[----:B------:R-:W-:Y:S02]  /*0950*/  IMAD.WIDE R16, R17, 0x4, R14 ;  /* 0x0000000411107825 */ /* 0x000fe400078e020e */
[----:B------:R-:W2:Y:S02]  /*0960*/  LDG.E R18, desc[UR8][R18.64] ;  /* 0x0000000812127981 */ /* 0x000ea4000c1e1900 */
[--C-:B------:R-:W-:Y:S02]  /*0970*/  IMAD R21, R20, UR5, R7.reuse ;  /* 0x0000000514157c24 */ /* 0x100fe4000f8e0207 */
[----:B------:R-:W-:Y:S01]  /*0980*/  IMAD R9, R9, UR5, R7 ;  /* 0x0000000509097c24 */ /* 0x000fe2000f8e0207 */
[----:B------:R-:W3:Y:S01]  /*0990*/  LDG.E R16, desc[UR8][R16.64] ;  /* 0x0000000810107981 */ /* 0x000ee2000c1e1900 */
[----:B------:R-:W-:-:S04]  /*09a0*/  IMAD.WIDE R20, R21, 0x4, R14 ;  /* 0x0000000415147825 */ /* 0x000fc800078e020e */
[----:B------:R-:W-:Y:S02]  /*09b0*/  IMAD.WIDE R14, R9, 0x4, R14 ;  /* 0x00000004090e7825 */ /* 0x000fe400078e020e */
[----:B------:R-:W4:Y:S04]  /*09c0*/  LDG.E R20, desc[UR8][R20.64] ;  /* 0x0000000814147981 */ /* 0x000f28000c1e1900 */
[----:B------:R-:W5:Y:S01]  /*09d0*/  LDG.E R14, desc[UR8][R14.64] ;  /* 0x000000080e0e7981 */ /* 0x000f62000c1e1900 */
[----:B------:R-:W-:Y:S02]  /*09e0*/  IADD3 R28, PT, PT, R28, 0x4, RZ ;  /* 0x000000041c1c7810 */ /* 0x000fe40007ffe0ff */
[C---:B--2---:R-:W-:Y:S02]  /*09f0*/  PRMT R9, R18.reuse, 0x7770, RZ ;  /* 0x0000777012097816 */ /* 0x044fe400000000ff */
[----:B------:R-:W-:-:S02]  /*0a00*/  PRMT R11, R18, 0x7771, RZ ;  /* 0x00007771120b7816 */ /* 0x000fc400000000ff */
[----:B------:R-:W-:Y:S02]  /*0a10*/  PRMT R13, R18, 0x7772, RZ ;  /* 0x00007772120d7816 */ /* 0x000fe400000000ff */
[C---:B---3--:R-:W-:Y:S02]  /*0a20*/  PRMT R18, R16.reuse, 0x7770, RZ ;  /* 0x0000777010127816 */ /* 0x048fe400000000ff */
[C---:B------:R-:W-:Y:S02]  /*0a30*/  PRMT R19, R16.reuse, 0x7771, RZ ;  /* 0x0000777110137816 */ /* 0x040fe400000000ff */
[----:B------:R-:W-:Y:S02]  /*0a40*/  PRMT R16, R16, 0x7772, RZ ;  /* 0x0000777210107816 */ /* 0x000fe400000000ff */
[----:B------:R-:W-:Y:S02]  /*0a50*/  IADD3 R9, PT, PT, R18, R24, R9 ;  /* 0x0000001812097210 */ /* 0x000fe40007ffe009 */
[----:B------:R-:W-:-:S02]  /*0a60*/  IADD3 R11, PT, PT, R19, R22, R11 ;  /* 0x00000016130b7210 */ /* 0x000fc40007ffe00b */
[----:B------:R-:W-:Y:S02]  /*0a70*/  IADD3 R13, PT, PT, R16, R26, R13 ;  /* 0x0000001a100d7210 */ /* 0x000fe40007ffe00d */
[C---:B----4-:R-:W-:Y:S02]  /*0a80*/  PRMT R24, R20.reuse, 0x7770, RZ ;  /* 0x0000777014187816 */ /* 0x050fe400000000ff */
[----:B------:R-:W-:Y:S02]  /*0a90*/  PRMT R22, R20, 0x7771, RZ ;  /* 0x0000777114167816 */ /* 0x000fe400000000ff */
[C---:B-----5:R-:W-:Y:S02]  /*0aa0*/  PRMT R15, R14.reuse, 0x7770, RZ ;  /* 0x000077700e0f7816 */ /* 0x060fe400000000ff */
[----:B------:R-:W-:Y:S02]  /*0ab0*/  PRMT R16, R14, 0x7771, RZ ;  /* 0x000077710e107816 */ /* 0x000fe400000000ff */
[----:B------:R-:W-:-:S02]  /*0ac0*/  PRMT R20, R20, 0x7772, RZ ;  /* 0x0000777214147816 */ /* 0x000fc400000000ff */
[----:B------:R-:W-:Y:S02]  /*0ad0*/  PRMT R14, R14, 0x7772, RZ ;  /* 0x000077720e0e7816 */ /* 0x000fe400000000ff */
[----:B------:R-:W-:Y:S02]  /*0ae0*/  IADD3 R24, PT, PT, R15, R9, R24 ;  /* 0x000000090f187210 */ /* 0x000fe40007ffe018 */
[----:B------:R-:W-:Y:S02]  /*0af0*/  IADD3 R22, PT, PT, R16, R11, R22 ;  /* 0x0000000b10167210 */ /* 0x000fe40007ffe016 */
[----:B------:R-:W-:-:S07]  /*0b00*/  IADD3 R26, PT, PT, R14, R13, R20 ;  /* 0x0000000d0e1a7210 */ /* 0x000fce0007ffe014 */
.L_x_6:
[----:B------:R-:W-:Y:S05]  /*0b10*/  BRA.U !UP1, `(.L_x_5) ;  /* 0x0000000109a07547 */ /* 0x000fea000b800000 */
[----:B------:R-:W0:Y:S01]  /*0b20*/  LDCU UR7, c[0x0][0x398] ;  /* 0x00007300ff0777ac */ /* 0x000e220008000800 */
[----:B------:R-:W-:Y:S02]  /*0b30*/  UISETP.NE.AND UP0, UPT, UR6, 0x1, UPT ;  /* 0x000000010600788c */ /* 0x000fe4000bf05270 */
[----:B0-----:R-:W-:-:S07]  /*0b40*/  ULOP3.LUT UP1, URZ, UR7, 0x1, URZ, 0xc0, !UPT ;  /* 0x0000000107ff7892 */ /* 0x001fce000f82c0ff */
[----:B------:R-:W-:Y:S05]  /*0b50*/  BRA.U !UP0, `(.L_x_7) ;  /* 0x0000000108587547 */ /* 0x000fea000b800000 */
[----:B------:R-:W0:Y:S01]  /*0b60*/  LDCU UR4, c[0x0][0x390] ;  /* 0x00007200ff0477ac */ /* 0x000e220008000800 */
[----:B------:R-:W1:Y:S01]  /*0b70*/  LDC.64 R14, c[0x0][0x380] ;  /* 0x0000e000ff0e7b82 */ /* 0x000e620000000a00 */
[----:B------:R-:W-:Y:S01]  /*0b80*/  IMAD.IADD R16, R5, 0x1, R28 ;  /* 0x0000000105107824 */ /* 0x000fe200078e021c */
[----:B------:R-:W2:Y:S03]  /*0b90*/  LDCU UR5, c[0x0][0x398] ;  /* 0x00007300ff0577ac */ /* 0x000ea60008000800 */
[----:B0-----:R-:W-:-:S04]  /*0ba0*/  IMAD R16, R16, UR4, R3 ;  /* 0x0000000410107c24 */ /* 0x001fc8000f8e0203 */
[C---:B------:R-:W-:Y:S02]  /*0bb0*/  VIADD R18, R16.reuse, UR4 ;  /* 0x0000000410127c36 */ /* 0x040fe40008000000 */
[--C-:B--2---:R-:W-:Y:S02]  /*0bc0*/  IMAD R17, R16, UR5, R7.reuse ;  /* 0x0000000510117c24 */ /* 0x104fe4000f8e0207 */
[----:B------:R-:W-:Y:S02]  /*0bd0*/  IMAD R9, R18, UR5, R7 ;  /* 0x0000000512097c24 */ /* 0x000fe4000f8e0207 */
[----:B-1----:R-:W-:-:S04]  /*0be0*/  IMAD.WIDE R16, R17, 0x4, R14 ;  /* 0x0000000411107825 */ /* 0x002fc800078e020e */
[----:B------:R-:W-:Y:S02]  /*0bf0*/  IMAD.WIDE R14, R9, 0x4, R14 ;  /* 0x00000004090e7825 */ /* 0x000fe400078e020e */
[----:B------:R-:W2:Y:S04]  /*0c00*/  LDG.E R16, desc[UR8][R16.64] ;  /* 0x0000000810107981 */ /* 0x000ea8000c1e1900 */
[----:B------:R-:W3:Y:S01]  /*0c10*/  LDG.E R14, desc[UR8][R14.64] ;  /* 0x000000080e0e7981 */ /* 0x000ee2000c1e1900 */
        /* <DEDUP_REMOVED lines=9> */
[----:B------:R-:W-:-:S07]  /*0cb0*/  IADD3 R26, PT, PT, R20, R26, R13 ;  /* 0x0000001a141a7210 */ /* 0x000fce0007ffe00d */
.L_x_7:
[----:B------:R-:W-:Y:S05]  /*0cc0*/  BRA.U !UP1, `(.L_x_5) ;  /* 0x0000000109347547 */ /* 0x000fea000b800000 */
[----:B------:R-:W0:Y:S01]  /*0cd0*/  LDCU UR4, c[0x0][0x390] ;  /* 0x00007200ff0477ac */ /* 0x000e220008000800 */
[----:B------:R-:W1:Y:S01]  /*0ce0*/  LDC.64 R14, c[0x0][0x380] ;  /* 0x0000e000ff0e7b82 */ /* 0x000e620000000a00 */
[----:B------:R-:W-:-:S04]  /*0cf0*/  IMAD.IADD R16, R5, 0x1, R28 ;  /* 0x0000000105107824 */ /* 0x000fc800078e021c */
[----:B0-----:R-:W-:-:S04]  /*0d00*/  IMAD R16, R16, UR4, R3 ;  /* 0x0000000410107c24 */ /* 0x001fc8000f8e0203 */
[----:B------:R-:W-:-:S04]  /*0d10*/  IMAD R9, R16, UR7, R7 ;  /* 0x0000000710097c24 */ /* 0x000fc8000f8e0207 */
[----:B-1----:R-:W-:-:S06]  /*0d20*/  IMAD.WIDE R14, R9, 0x4, R14 ;  /* 0x00000004090e7825 */ /* 0x002fcc00078e020e */
[----:B------:R-:W2:Y:S02]  /*0d30*/  LDG.E R14, desc[UR8][R14.64] ;  /* 0x000000080e0e7981 */ /* 0x000ea4000c1e1900 */
[C---:B--2---:R-:W-:Y:S02]  /*0d40*/  PRMT R9, R14.reuse, 0x7770, RZ ;  /* 0x000077700e097816 */ /* 0x044fe400000000ff */
[C---:B------:R-:W-:Y:S02]  /*0d50*/  PRMT R13, R14.reuse, 0x7772, RZ ;  /* 0x000077720e0d7816 */ /* 0x040fe400000000ff */
[----:B------:R-:W-:Y:S01]  /*0d60*/  PRMT R11, R14, 0x7771, RZ ;  /* 0x000077710e0b7816 */ /* 0x000fe200000000ff */
[----:B------:R-:W-:Y:S02]  /*0d70*/  IMAD.IADD R24, R24, 0x1, R9 ;  /* 0x0000000118187824 */ /* 0x000fe400078e0209 */
[----:B------:R-:W-:Y:S01]  /*0d80*/  IMAD.IADD R26, R26, 0x1, R13 ;  /* 0x000000011a1a7824 */ /* 0x000fe200078e020d */
[----:B------:R-:W-:-:S07]  /*0d90*/  IADD3 R22, PT, PT, R22, R11, RZ ;  /* 0x0000000b16167210 */ /* 0x000fce0007ffe0ff */
.L_x_5:
[----:B------:R-:W0:Y:S01]  /*0da0*/  LDCU UR4, c[0x0][0x398] ;  /* 0x00007300ff0477ac */ /* 0x000e220008000800 */
[----:B------:R-:W-:-:S05]  /*0db0*/  VIADD R7, R7, 0x1 ;  /* 0x0000000107077836 */ /* 0x000fca0000000000 */
[----:B0-----:R-:W-:-:S13]  /*0dc0*/  ISETP.NE.AND P1, PT, R7, UR4, PT ;  /* 0x0000000407007c0c */ /* 0x001fda000bf25270 */
[----:B------:R-:W-:Y:S05]  /*0dd0*/  @P1 BRA `(.L_x_8) ;  /* 0xfffffff400301947 */ /* 0x000fea000383ffff */
[----:B------:R-:W-:Y:S01]  /*0de0*/  UIMAD UR4, UR4, UR4, URZ ;  /* 0x00000004040472a4 */ /* 0x000fe2000f8e02ff */
[----:B------:R-:W0:Y:S05]  /*0df0*/  LDCU.64 UR6, c[0x0][0x390] ;  /* 0x00007200ff0677ac */ /* 0x000e2a0008000a00 */
[----:B------:R-:W-:Y:S01]  /*0e00*/  IMAD R7, RZ, RZ, -UR4 ;  /* 0x80000004ff077e24 */ /* 0x000fe2000f8e02ff */
[----:B------:R-:W1:Y:S01]  /*0e10*/  LDCU UR5, c[0x0][0x364] ;  /* 0x00006c80ff0577ac */ /* 0x000e620008000800 */
[----:B------:R-:W-:Y:S01]  /*0e20*/  LOP3.LUT R10, RZ, UR4, RZ, 0x33, !PT ;  /* 0x00000004ff0a7c12 */ /* 0x000fe2000f8e33ff */
[----:B------:R-:W2:Y:S08]  /*0e30*/  I2F.U32.RP R5, UR4 ;  /* 0x0000000400057d06 */ /* 0x000eb00008209000 */
[----:B--2---:R-:W2:Y:S02]  /*0e40*/  MUFU.RCP R5, R5 ;  /* 0x0000000500057308 */ /* 0x004ea40000001000 */
[----:B--2---:R-:W-:-:S06]  /*0e50*/  IADD3 R8, PT, PT, R5, 0xffffffe, RZ ;  /* 0x0ffffffe05087810 */ /* 0x004fcc0007ffe0ff */
[----:B------:R2:W3:Y:S02]  /*0e60*/  F2I.FTZ.U32.TRUNC.NTZ R9, R8 ;  /* 0x0000000800097305 */ /* 0x0004e4000021f000 */
[----:B--2---:R-:W-:Y:S02]  /*0e70*/  IMAD.MOV.U32 R8, RZ, RZ, RZ ;  /* 0x000000ffff087224 */ /* 0x004fe400078e00ff */
[----:B---3--:R-:W-:-:S04]  /*0e80*/  IMAD R7, R7, R9, RZ ;  /* 0x0000000907077224 */ /* 0x008fc800078e02ff */
[----:B------:R-:W-:-:S06]  /*0e90*/  IMAD.HI.U32 R9, R9, R7, R8 ;  /* 0x0000000709097227 */ /* 0x000fcc00078e0008 */
[----:B------:R-:W-:-:S04]  /*0ea0*/  IMAD.HI.U32 R7, R9, R24, RZ ;  /* 0x0000001809077227 */ /* 0x000fc800078e00ff */
[----:B------:R-:W-:Y:S01]  /*0eb0*/  IMAD.HI.U32 R11, R9, R22, RZ ;  /* 0x00000016090b7227 */ /* 0x000fe200078e00ff */
[----:B------:R-:W-:-:S03]  /*0ec0*/  IADD3 R5, PT, PT, -R7, RZ, RZ ;  /* 0x000000ff07057210 */ /* 0x000fc60007ffe1ff */
[----:B------:R-:W-:-:S04]  /*0ed0*/  IMAD.HI.U32 R13, R9, R26, RZ ;  /* 0x0000001a090d7227 */ /* 0x000fc800078e00ff */
[----:B------:R-:W-:Y:S02]  /*0ee0*/  IMAD.MOV R9, RZ, RZ, -R11 ;  /* 0x000000ffff097224 */ /* 0x000fe400078e0a0b */
[----:B------:R-:W-:Y:S02]  /*0ef0*/  IMAD.MOV R15, RZ, RZ, -R13 ;  /* 0x000000ffff0f7224 */ /* 0x000fe400078e0a0d */
[----:B------:R-:W-:Y:S02]  /*0f00*/  IMAD R22, R9, UR4, R22 ;  /* 0x0000000409167c24 */ /* 0x000fe4000f8e0216 */
[----:B------:R-:W-:Y:S01]  /*0f10*/  IMAD R26, R15, UR4, R26 ;  /* 0x000000040f1a7c24 */ /* 0x000fe2000f8e021a */
[----:B------:R-:W2:Y:S01]  /*0f20*/  LDC.64 R8, c[0x0][0x388] ;  /* 0x0000e200ff087b82 */ /* 0x000ea20000000a00 */
[----:B------:R-:W-:Y:S01]  /*0f30*/  IMAD R24, R5, UR4, R24 ;  /* 0x0000000405187c24 */ /* 0x000fe2000f8e0218 */
[----:B------:R-:W-:Y:S01]  /*0f40*/  ISETP.GE.U32.AND P5, PT, R22, UR4, PT ;  /* 0x0000000416007c0c */ /* 0x000fe2000bfa6070 */
[----:B0-----:R-:W-:Y:S01]  /*0f50*/  IMAD R5, R6, UR6, R3 ;  /* 0x0000000606057c24 */ /* 0x001fe2000f8e0203 */
[----:B------:R-:W-:-:S02]  /*0f60*/  ISETP.GE.U32.AND P4, PT, R26, UR4, PT ;  /* 0x000000041a007c0c */ /* 0x000fc4000bf86070 */
[----:B------:R-:W-:Y:S02]  /*0f70*/  ISETP.GE.U32.AND P6, PT, R24, UR4, PT ;  /* 0x0000000418007c0c */ /* 0x000fe4000bfc6070 */
[----:B------:R-:W1:Y:S07]  /*0f80*/  LDC R15, c[0x0][0x374] ;  /* 0x0000dd00ff0f7b82 */ /* 0x000e6e0000000800 */
[----:B------:R-:W-:Y:S02]  /*0f90*/  @P5 VIADD R22, R22, -UR4 ;  /* 0x8000000416165c36 */ /* 0x000fe40008000000 */
[----:B------:R-:W-:-:S02]  /*0fa0*/  @P4 VIADD R26, R26, -UR4 ;  /* 0x800000041a1a4c36 */ /* 0x000fc40008000000 */
[----:B------:R-:W-:Y:S01]  /*0fb0*/  @P6 IADD3 R24, PT, PT, R24, -UR4, RZ ;  /* 0x8000000418186c10 */ /* 0x000fe2000fffe0ff */
[----:B------:R-:W-:Y:S01]  /*0fc0*/  @P5 VIADD R11, R11, 0x1 ;  /* 0x000000010b0b5836 */ /* 0x000fe20000000000 */
[----:B------:R-:W-:Y:S01]  /*0fd0*/  ISETP.GE.U32.AND P2, PT, R22, UR4, PT ;  /* 0x0000000416007c0c */ /* 0x000fe2000bf46070 */
[----:B------:R-:W-:Y:S01]  /*0fe0*/  @P4 VIADD R13, R13, 0x1 ;  /* 0x000000010d0d4836 */ /* 0x000fe20000000000 */
[----:B------:R-:W-:Y:S01]  /*0ff0*/  ISETP.GE.U32.AND P3, PT, R24, UR4, PT ;  /* 0x0000000418007c0c */ /* 0x000fe2000bf66070 */
[----:B--2---:R-:W-:Y:S01]  /*1000*/  IMAD.WIDE R8, R5, 0x4, R8 ;  /* 0x0000000405087825 */ /* 0x004fe200078e0208 */
[----:B------:R-:W-:Y:S02]  /*1010*/  ISETP.GE.U32.AND P1, PT, R26, UR4, PT ;  /* 0x000000041a007c0c */ /* 0x000fe4000bf26070 */
[----:B------:R-:W-:Y:S02]  /*1020*/  @P6 IADD3 R7, PT, PT, R7, 0x1, RZ ;  /* 0x0000000107076810 */ /* 0x000fe40007ffe0ff */
[----:B------:R-:W-:Y:S01]  /*1030*/  ISETP.NE.U32.AND P6, PT, RZ, UR4, PT ;  /* 0x00000004ff007c0c */ /* 0x000fe2000bfc5070 */
[----:B------:R-:W-:Y:S01]  /*1040*/  UMOV UR4, 0x3340 ;  /* 0x0000334000047882 */ /* 0x000fe20000000000 */
[----:B-1----:R-:W-:-:S03]  /*1050*/  IMAD R6, R15, UR5, R6 ;  /* 0x000000050f067c24 */ /* 0x002fc6000f8e0206 */
[----:B------:R-:W-:Y:S02]  /*1060*/  @P2 VIADD R11, R11, 0x1 ;  /* 0x000000010b0b2836 */ /* 0x000fe40000000000 */
[----:B------:R-:W-:Y:S02]  /*1070*/  @P3 IADD3 R7, PT, PT, R7, 0x1, RZ ;  /* 0x0000000107073810 */ /* 0x000fe40007ffe0ff */
[----:B------:R-:W-:Y:S01]  /*1080*/  @P1 VIADD R13, R13, 0x1 ;  /* 0x000000010d0d1836 */ /* 0x000fe20000000000 */
[C---:B------:R-:W-:Y:S02]  /*1090*/  SEL R12, R10.reuse, R11, !P6 ;  /* 0x0000000b0a0c7207 */ /* 0x040fe40007000000 */
[C---:B------:R-:W-:Y:S02]  /*10a0*/  SEL R7, R10.reuse, R7, !P6 ;  /* 0x000000070a077207 */ /* 0x040fe40007000000 */
[----:B------:R-:W-:Y:S02]  /*10b0*/  SEL R10, R10, R13, !P6 ;  /* 0x0000000d0a0a7207 */ /* 0x000fe40007000000 */
[----:B------:R-:W-:-:S02]  /*10c0*/  MOV R11, UR4 ;  /* 0x00000004000b7c02 */ /* 0x000fc40008000f00 */
[----:B------:R-:W-:Y:S02]  /*10d0*/  PRMT R7, R7, 0x3340, R12 ;  /* 0x0000334007077816 */ /* 0x000fe4000000000c */
[----:B------:R-:W-:Y:S02]  /*10e0*/  PRMT R10, R10, R11, 0xffff ;  /* 0x0000ffff0a0a7416 */ /* 0x000fe4000000000b */
[----:B------:R-:W-:Y:S02]  /*10f0*/  ISETP.GE.AND P1, PT, R6, UR7, PT ;  /* 0x0000000706007c0c */ /* 0x000fe4000bf26270 */
[----:B------:R-:W-:-:S05]  /*1100*/  PRMT R7, R7, 0x5410, R10 ;  /* 0x0000541007077816 */ /* 0x000fca000000000a */
[----:B------:R0:W-:Y:S06]  /*1110*/  STG.E desc[UR8][R8.64], R7 ;  /* 0x0000000708007986 */ /* 0x0001ec000c101908 */
[----:B------:R-:W-:Y:S05]  /*1120*/  @!P1 BRA `(.L_x_9) ;  /* 0xfffffff000289947 */ /* 0x000fea000383ffff */
.L_x_2:
[----:B------:R-:W-:Y:S05]  /*1130*/  BSYNC.RECONVERGENT B0 ;  /* 0x0000000000007941 */ /* 0x000fea0003800200 */
.L_x_1:
[----:B------:R-:W1:Y:S01]  /*1140*/  LDCU UR4, c[0x0][0x360] ;  /* 0x00006c00ff0477ac */ /* 0x000e620008000800 */
[----:B------:R-:W1:Y:S01]  /*1150*/  LDC R6, c[0x0][0x370] ;  /* 0x0000dc00ff067b82 */ /* 0x000e620000000800 */
[----:B------:R-:W2:Y:S01]  /*1160*/  LDCU UR5, c[0x0][0x390] ;  /* 0x00007200ff0577ac */ /* 0x000ea20008000800 */
[----:B-1----:R-:W-:-:S05]  /*1170*/  IMAD R3, R6, UR4, R3 ;  /* 0x0000000406037c24 */ /* 0x002fca000f8e0203 */
[----:B--2---:R-:W-:-:S13]  /*1180*/  ISETP.GE.AND P1, PT, R3, UR5, PT ;  /* 0x0000000503007c0c */ /* 0x004fda000bf26270 */
[----:B------:R-:W-:Y:S05]  /*1190*/  @!P1 BRA `(.L_x_10) ;  /* 0xffffffec00f89947 */ /* 0x000fea000383ffff */
[----:B------:R-:W-:Y:S05]  /*11a0*/  EXIT ;  /* 0x000000000000794d */ /* 0x000fea0003800000 */
.L_x_0:
[----:B------:R-:W0:Y:S01]  /*11b0*/  I2F.U32.RP R6, UR5 ;  /* 0x0000000500067d06 */ /* 0x000e220008209000 */
[----:B------:R-:W1:Y:S01]  /*11c0*/  LDCU UR6, c[0x0][0x394] ;  /* 0x00007280ff0677ac */ /* 0x000e620008000800 */
[----:B------:R-:W-:Y:S01]  /*11d0*/  IADD3 R2, PT, PT, R0, UR5, RZ ;  /* 0x0000000500027c10 */ /* 0x000fe2000fffe0ff */
[----:B------:R-:W-:Y:S01]  /*11e0*/  IMAD R9, RZ, RZ, -UR5 ;  /* 0x80000005ff097e24 */ /* 0x000fe2000f8e02ff */
[----:B------:R-:W-:-:S04]  /*11f0*/  ISETP.NE.U32.AND P2, PT, RZ, UR5, PT ;  /* 0x00000005ff007c0c */ /* 0x000fc8000bf45070 */
[----:B0-----:R-:W0:Y:S01]  /*1200*/  MUFU.RCP R6, R6 ;  /* 0x0000000600067308 */ /* 0x001e220000001000 */
[C---:B-1----:R-:W-:Y:S02]  /*1210*/  ISETP.GE.AND P0, PT, R2.reuse, UR6, PT ;  /* 0x0000000602007c0c */ /* 0x042fe4000bf06270 */
[----:B------:R-:W-:Y:S01]  /*1220*/  VIMNMX R7, PT, PT, R2, UR6, !PT ;  /* 0x0000000602077c48 */ /* 0x000fe2000ffe0100 */
[----:B------:R-:W1:Y:S01]  /*1230*/  LDCU UR6, c[0x0][0x390] ;  /* 0x00007200ff0677ac */ /* 0x000e620008000800 */
[----:B------:R-:W-:-:S04]  /*1240*/  SEL R8, RZ, 0x1, P0 ;  /* 0x00000001ff087807 */ /* 0x000fc80000000000 */
[----:B------:R-:W-:Y:S01]  /*1250*/  IADD3 R7, PT, PT, R7, -R2, -R8 ;  /* 0x8000000207077210 */ /* 0x000fe20007ffe808 */
[----:B0-----:R-:W-:-:S04]  /*1260*/  VIADD R4, R6, 0xffffffe ;  /* 0x0ffffffe06047836 */ /* 0x001fc80000000000 */
[----:B------:R0:W2:Y:S02]  /*1270*/  F2I.FTZ.U32.TRUNC.NTZ R5, R4 ;  /* 0x0000000400057305 */ /* 0x0000a4000021f000 */
[----:B0-----:R-:W-:Y:S02]  /*1280*/  IMAD.MOV.U32 R4, RZ, RZ, RZ ;  /* 0x000000ffff047224 */ /* 0x001fe400078e00ff */
[----:B--2---:R-:W-:-:S04]  /*1290*/  IMAD R9, R9, R5, RZ ;  /* 0x0000000509097224 */ /* 0x004fc800078e02ff */
[----:B------:R-:W-:-:S06]  /*12a0*/  IMAD.HI.U32 R6, R5, R9, R4 ;  /* 0x0000000905067227 */ /* 0x000fcc00078e0004 */
[----:B------:R-:W-:Y:S01]  /*12b0*/  IMAD.HI.U32 R5, R6, R7, RZ ;  /* 0x0000000706057227 */ /* 0x000fe200078e00ff */
[----:B------:R-:W-:-:S03]  /*12c0*/  IADD3 R6, PT, PT, R2, UR5, RZ ;  /* 0x0000000502067c10 */ /* 0x000fc6000fffe0ff */
[----:B------:R-:W-:Y:S02]  /*12d0*/  IMAD.MOV R4, RZ, RZ, -R5 ;  /* 0x000000ffff047224 */ /* 0x000fe400078e0a05 */
[----:B------:R-:W-:Y:S02]  /*12e0*/  VIADD R18, R6, UR5 ;  /* 0x0000000506127c36 */ /* 0x000fe40008000000 */
[----:B------:R-:W-:-:S05]  /*12f0*/  IMAD R7, R4, UR5, R7 ;  /* 0x0000000504077c24 */ /* 0x000fca000f8e0207 */
[----:B------:R-:W-:-:S13]  /*1300*/  ISETP.GE.U32.AND P0, PT, R7, UR5, PT ;  /* 0x0000000507007c0c */ /* 0x000fda000bf06070 */
[----:B------:R-:W-:Y:S01]  /*1310*/  @P0 IADD3 R7, PT, PT, R7, -UR5, RZ ;  /* 0x8000000507070c10 */ /* 0x000fe2000fffe0ff */
[----:B------:R-:W-:-:S03]  /*1320*/  @P0 VIADD R5, R5, 0x1 ;  /* 0x0000000105050836 */ /* 0x000fc60000000000 */
[----:B------:R-:W-:-:S13]  /*1330*/  ISETP.GE.U32.AND P1, PT, R7, UR5, PT ;  /* 0x0000000507007c0c */ /* 0x000fda000bf26070 */
[----:B------:R-:W-:Y:S01]  /*1340*/  @P1 VIADD R5, R5, 0x1 ;  /* 0x0000000105051836 */ /* 0x000fe20000000000 */
[----:B------:R-:W-:-:S05]  /*1350*/  @!P2 LOP3.LUT R5, RZ, UR5, RZ, 0x33, !PT ;  /* 0x00000005ff05ac12 */ /* 0x000fca000f8e33ff */
[----:B------:R-:W-:-:S05]  /*1360*/  IMAD.IADD R7, R8, 0x1, R5 ;  /* 0x0000000108077824 */ /* 0x000fca00078e0205 */
[----:B-1----:R-:W-:-:S07]  /*1370*/  LOP3.LUT R19, R7, 0x3, RZ, 0xc0, !PT ;  /* 0x0000000307137812 */ /* 0x002fce00078ec0ff */
.L_x_16:
[----:B0-----:R-:W0:Y:S01]  /*1380*/  LDC R11, c[0x0][0x394] ;  /* 0x0000e500ff0b7b82 */ /* 0x001e220000000800 */
[----:B------:R-:W-:Y:S01]  /*1390*/  BSSY.RECONVERGENT B0, `(.L_x_11) ;  /* 0x0000030000007945 */ /* 0x000fe20003800200 */
[----:B0-----:R-:W-:-:S13]  /*13a0*/  ISETP.GE.AND P0, PT, R0, R11, PT ;  /* 0x0000000b0000720c */ /* 0x001fda0003f06270 */
[----:B-123--:R-:W-:Y:S05]  /*13b0*/  @P0 BRA `(.L_x_12) ;  /* 0x0000000000b40947 */ /* 0x00efea0003800000 */
[----:B------:R-:W0:Y:S01]  /*13c0*/  LDC.64 R4, c[0x0][0x388] ;  /* 0x0000e200ff047b82 */ /* 0x000e220000000a00 */
[----:B------:R-:W-:Y:S01]  /*13d0*/  ISETP.NE.AND P0, PT, R19, 0x3, PT ;  /* 0x000000031300780c */ /* 0x000fe20003f05270 */
[----:B------:R-:W-:Y:S01]  /*13e0*/  BSSY.RECONVERGENT B1, `(.L_x_13) ;  /* 0x0000016000017945 */ /* 0x000fe20003800200 */
[----:B------:R-:W-:Y:S02]  /*13f0*/  ISETP.GE.U32.AND P1, PT, R7, 0x3, PT ;  /* 0x000000030700780c */ /* 0x000fe40003f26070 */
[----:B------:R-:W-:-:S09]  /*1400*/  MOV R10, R0 ;  /* 0x00000000000a7202 */ /* 0x000fd20000000f00 */
[----:B------:R-:W-:Y:S05]  /*1410*/  @!P0 BRA `(.L_x_14) ;  /* 0x0000000000488947 */ /* 0x000fea0003800000 */
[----:B------:R-:W1:Y:S01]  /*1420*/  LDC R15, c[0x0][0x390] ;  /* 0x0000e400ff0f7b82 */ /* 0x000e620000000800 */
[----:B------:R-:W-:Y:S01]  /*1430*/  IMAD.MOV.U32 R17, RZ, RZ, -0x1000000 ;  /* 0xff000000ff117424 */ /* 0x000fe200078e00ff */
[----:B------:R-:W-:Y:S01]  /*1440*/  ISETP.NE.AND P0, PT, R19, RZ, PT ;  /* 0x000000ff1300720c */ /* 0x000fe20003f05270 */
[----:B------:R-:W-:-:S05]  /*1450*/  IMAD.MOV.U32 R10, RZ, RZ, R2 ;  /* 0x000000ffff0a7224 */ /* 0x000fca00078e0002 */
[----:B------:R-:W2:Y:S01]  /*1460*/  LDC.64 R8, c[0x0][0x388] ;  /* 0x0000e200ff087b82 */ /* 0x000ea20000000a00 */
[----:B-1----:R-:W-:-:S04]  /*1470*/  IMAD R13, R0, R15, R3 ;  /* 0x0000000f000d7224 */ /* 0x002fc800078e0203 */
[----:B--2---:R-:W-:-:S05]  /*1480*/  IMAD.WIDE R12, R13, 0x4, R8 ;  /* 0x000000040d0c7825 */ /* 0x004fca00078e0208 */
[----:B------:R1:W-:Y:S01]  /*1490*/  STG.E desc[UR8][R12.64], R17 ;  /* 0x000000110c007986 */ /* 0x0003e2000c101908 */
[----:B------:R-:W-:Y:S05]  /*14a0*/  @!P0 BRA `(.L_x_14) ;  /* 0x0000000000248947 */ /* 0x000fea0003800000 */
[----:B------:R-:W-:Y:S01]  /*14b0*/  ISETP.NE.AND P0, PT, R19, 0x1, PT ;  /* 0x000000011300780c */ /* 0x000fe20003f05270 */
[----:B-1----:R-:W-:Y:S01]  /*14c0*/  IMAD R13, R2, R15, R3 ;  /* 0x0000000f020d7224 */ /* 0x002fe200078e0203 */
[----:B------:R-:W-:-:S03]  /*14d0*/  MOV R10, R6 ;  /* 0x00000006000a7202 */ /* 0x000fc60000000f00 */
[----:B------:R-:W-:-:S05]  /*14e0*/  IMAD.WIDE R12, R13, 0x4, R8 ;  /* 0x000000040d0c7825 */ /* 0x000fca00078e0208 */
[----:B------:R2:W-:Y:S03]  /*14f0*/  STG.E desc[UR8][R12.64], R17 ;  /* 0x000000110c007986 */ /* 0x0005e6000c101908 */
[----:B------:R-:W-:Y:S02]  /*1500*/  @P0 IMAD R15, R6, R15, R3 ;  /* 0x0000000f060f0224 */ /* 0x000fe400078e0203 */
[----:B------:R-:W-:Y:S02]  /*1510*/  @P0 IMAD.MOV.U32 R10, RZ, RZ, R18 ;  /* 0x000000ffff0a0224 */ /* 0x000fe400078e0012 */
[----:B------:R-:W-:-:S05]  /*1520*/  @P0 IMAD.WIDE R8, R15, 0x4, R8 ;  /* 0x000000040f080825 */ /* 0x000fca00078e0208 */
[----:B------:R2:W-:Y:S02]  /*1530*/  @P0 STG.E desc[UR8][R8.64], R17 ;  /* 0x0000001108000986 */ /* 0x0005e4000c101908 */
.L_x_14:
[----:B------:R-:W-:Y:S05]  /*1540*/  BSYNC.RECONVERGENT B1 ;  /* 0x0000000000017941 */ /* 0x000fea0003800200 */
.L_x_13:
[----:B------:R-:W-:Y:S05]  /*1550*/  @!P1 BRA `(.L_x_12) ;  /* 0x00000000004c9947 */ /* 0x000fea0003800000 */
.L_x_15:
[C---:B--23--:R-:W-:Y:S02]  /*1560*/  VIADD R8, R10.reuse, UR5 ;  /* 0x000000050a087c36 */ /* 0x04cfe40008000000 */
[--C-:B------:R-:W-:Y:S02]  /*1570*/  IMAD R9, R10, UR6, R3.reuse ;  /* 0x000000060a097c24 */ /* 0x100fe4000f8e0203 */
[C---:B-1----:R-:W-:Y:S01]  /*1580*/  IMAD R13, R8.reuse, UR6, R3 ;  /* 0x00000006080d7c24 */ /* 0x042fe2000f8e0203 */
[----:B------:R-:W-:Y:S01]  /*1590*/  IADD3 R12, PT, PT, R8, UR5, RZ ;  /* 0x00000005080c7c10 */ /* 0x000fe2000fffe0ff */
[----:B------:R-:W-:Y:S02]  /*15a0*/  IMAD.MOV.U32 R21, RZ, RZ, -0x1000000 ;  /* 0xff000000ff157424 */ /* 0x000fe400078e00ff */
[----:B0-----:R-:W-:-:S04]  /*15b0*/  IMAD.WIDE R8, R9, 0x4, R4 ;  /* 0x0000000409087825 */ /* 0x001fc800078e0204 */
[C---:B------:R-:W-:Y:S01]  /*15c0*/  VIADD R20, R12.reuse, UR5 ;  /* 0x000000050c147c36 */ /* 0x040fe20008000000 */
[----:B------:R3:W-:Y:S01]  /*15d0*/  STG.E desc[UR8][R8.64], R21 ;  /* 0x0000001508007986 */ /* 0x0007e2000c101908 */
[--C-:B------:R-:W-:Y:S02]  /*15e0*/  IMAD R15, R12, UR6, R3.reuse ;  /* 0x000000060c0f7c24 */ /* 0x100fe4000f8e0203 */
[C---:B------:R-:W-:Y:S01]  /*15f0*/  IMAD R17, R20.reuse, UR6, R3 ;  /* 0x0000000614117c24 */ /* 0x040fe2000f8e0203 */
[----:B------:R-:W-:Y:S01]  /*1600*/  IADD3 R10, PT, PT, R20, UR5, RZ ;  /* 0x00000005140a7c10 */ /* 0x000fe2000fffe0ff */
[----:B------:R-:W-:-:S03]  /*1610*/  IMAD.WIDE R12, R13, 0x4, R4 ;  /* 0x000000040d0c7825 */ /* 0x000fc600078e0204 */
[----:B------:R-:W-:Y:S01]  /*1620*/  ISETP.GE.AND P0, PT, R10, R11, PT ;  /* 0x0000000b0a00720c */ /* 0x000fe20003f06270 */
[--C-:B------:R-:W-:Y:S01]  /*1630*/  IMAD.WIDE R14, R15, 0x4, R4.reuse ;  /* 0x000000040f0e7825 */ /* 0x100fe200078e0204 */
[----:B------:R3:W-:Y:S03]  /*1640*/  STG.E desc[UR8][R12.64], R21 ;  /* 0x000000150c007986 */ /* 0x0007e6000c101908 */
[----:B------:R-:W-:Y:S01]  /*1650*/  IMAD.WIDE R16, R17, 0x4, R4 ;  /* 0x0000000411107825 */ /* 0x000fe200078e0204 */
[----:B------:R3:W-:Y:S04]  /*1660*/  STG.E desc[UR8][R14.64], R21 ;  /* 0x000000150e007986 */ /* 0x0007e8000c101908 */
[----:B------:R3:W-:Y:S03]  /*1670*/  STG.E desc[UR8][R16.64], R21 ;  /* 0x0000001510007986 */ /* 0x0007e6000c101908 */
[----:B------:R-:W-:Y:S05]  /*1680*/  @!P0 BRA `(.L_x_15) ;  /* 0xfffffffc00b48947 */ /* 0x000fea000383ffff */
.L_x_12:
[----:B------:R-:W-:Y:S05]  /*1690*/  BSYNC.RECONVERGENT B0 ;  /* 0x0000000000007941 */ /* 0x000fea0003800200 */
.L_x_11:
[----:B------:R-:W4:Y:S01]  /*16a0*/  LDCU UR7, c[0x0][0x390] ;  /* 0x00007200ff0777ac */ /* 0x000f220008000800 */
[----:B------:R-:W-:-:S05]  /*16b0*/  VIADD R3, R3, UR4 ;  /* 0x0000000403037c36 */ /* 0x000fca0008000000 */
[----:B----4-:R-:W-:-:S13]  /*16c0*/  ISETP.GE.AND P0, PT, R3, UR7, PT ;  /* 0x0000000703007c0c */ /* 0x010fda000bf06270 */
[----:B------:R-:W-:Y:S05]  /*16d0*/  @!P0 BRA `(.L_x_16) ;  /* 0xfffffffc00288947 */ /* 0x000fea000383ffff */
[----:B------:R-:W-:Y:S05]  /*16e0*/  EXIT ;  /* 0x000000000000794d */ /* 0x000fea0003800000 */
.L_x_17:
[----:B------:R-:W-:-:S00]  /*16f0*/  BRA `(.L_x_17) ;  /* 0xfffffffc00fc7947 */ /* 0x000fc0000383ffff */
[----:B------:R-:W-:-:S00]  /*1700*/  NOP ;  /* 0x0000000000007918 */ /* 0x000fc00000000000 */
[----:B------:R-:W-:-:S00]  /*1710*/  NOP ;  /* 0x0000000000007918 */ /* 0x000fc00000000000 */
[----:B------:R-:W-:-:S00]  /*1720*/  NOP ;  /* 0x0000000000007918 */ /* 0x000fc00000000000 */
[----:B------:R-:W-:-:S00]  /*1730*/  NOP ;  /* 0x0000000000007918 */ /* 0x000fc00000000000 */
[----:B------:R-:W-:-:S00]  /*1740*/  NOP ;  /* 0x0000000000007918 */ /* 0x000fc00000000000 */
[----:B------:R-:W-:-:S00]  /*1750*/  NOP ;  /* 0x0000000000007918 */ /* 0x000fc00000000000 */
[----:B------:R-:W-:-:S00]  /*1760*/  NOP ;  /* 0x0000000000007918 */ /* 0x000fc00000000000 */
[----:B------:R-:W-:-:S00]  /*1770*/  NOP ;  /* 0x0000000000007918 */ /* 0x000fc00000000000 */
.L_x_129:


//--------------------- .text._Z13kernel_render4vec3S_iidP6uchar4S_S0_P4meshi --------------------------
	.section	.text._Z13kernel_render4vec3S_iidP6uchar4S_S0_P4meshi,"ax",@progbits
	.align	128
        .global         _Z13kernel_render4vec3S_iidP6uchar4S_S0_P4meshi
        .type           _Z13kernel_render4vec3S_iidP6uchar4S_S0_P4meshi,@function
        .size           _Z13kernel_render4vec3S_iidP6uchar4S_S0_P4meshi,(.L_x_128 - _Z13kernel_render4vec3S_iidP6uchar4S_S0_P4meshi)
        .other          _Z13kernel_render4vec3S_iidP6uchar4S_S0_P4meshi,@"STO_CUDA_ENTRY STV_DEFAULT"
_Z13kernel_render4vec3S_iidP6uchar4S_S0_P4meshi:
.text._Z13kernel_render4vec3S_iidP6uchar4S_S0_P4meshi:
[----:B------:R-:W0:Y:S01]  /*0000*/  LDC R1, c[0x0][0x37c] ;  /* 0x0000df00ff017b82 */ /* 0x000e220000000800 */
[----:B------:R-:W1:Y:S01]  /*0010*/  MUFU.RCP64H R3, 360 ;  /* 0x4076800000037908 */ /* 0x000e620000001800 */
[----:B------:R-:W-:Y:S01]  /*0020*/  IMAD.MOV.U32 R6, RZ, RZ, 0x0 ;  /* 0x00000000ff067424 */ /* 0x000fe200078e00ff */
[----:B------:R-:W2:Y:S01]  /*0030*/  LDCU.64 UR4, c[0x0][0x3b8] ;  /* 0x00007700ff0477ac */ /* 0x000ea20008000a00 */
[----:B------:R-:W-:Y:S01]  /*0040*/  IMAD.MOV.U32 R7, RZ, RZ, 0x40768000 ;  /* 0x40768000ff077424 */ /* 0x000fe200078e00ff */
[----:B------:R-:W-:Y:S01]  /*0050*/  MOV R47, 0x400921fb ;  /* 0x400921fb002f7802 */ /* 0x000fe20000000f00 */
[----:B------:R-:W-:Y:S01]  /*0060*/  IMAD.MOV.U32 R2, RZ, RZ, 0x1 ;  /* 0x00000001ff027424 */ /* 0x000fe200078e00ff */
[----:B------:R-:W3:Y:S01]  /*0070*/  S2R R29, SR_CTAID.X ;  /* 0x00000000001d7919 */ /* 0x000ee20000002500 */
[----:B------:R-:W-:Y:S01]  /*0080*/  IMAD.MOV.U32 R46, RZ, RZ, 0x54442d18 ;  /* 0x54442d18ff2e7424 */ /* 0x000fe200078e00ff */
[----:B------:R-:W4:Y:S01]  /*0090*/  LDCU UR6, c[0x0][0x360] ;  /* 0x00006c00ff0677ac */ /* 0x000f220008000800 */
[----:B0-----:R-:W-:Y:S01]  /*00a0*/  VIADD R1, R1, 0xffffffd8 ;  /* 0xffffffd801017836 */ /* 0x001fe20000000000 */
[----:B------:R-:W3:Y:S01]  /*00b0*/  S2R R0, SR_TID.X ;  /* 0x0000000000007919 */ /* 0x000ee20000002100 */
[----:B------:R-:W0:Y:S01]  /*00c0*/  LDCU UR7, c[0x0][0x364] ;  /* 0x00006c80ff0777ac */ /* 0x000e220008000800 */
[----:B------:R-:W5:Y:S01]  /*00d0*/  S2R R28, SR_CTAID.Y ;  /* 0x00000000001c7919 */ /* 0x000f620000002600 */
[----:B-1----:R-:W-:-:S02]  /*00e0*/  DFMA R4, R2, -R6, 1 ;  /* 0x3ff000000204742b */ /* 0x002fc40000000806 */
[----:B--2---:R-:W-:Y:S01]  /*00f0*/  DMUL R46, R46, UR4 ;  /* 0x000000042e2e7c28 */ /* 0x004fe20008000000 */
[----:B------:R-:W4:Y:S05]  /*0100*/  LDCU UR5, c[0x0][0x370] ;  /* 0x00006e00ff0577ac */ /* 0x000f2a0008000800 */
[----:B------:R-:W-:Y:S01]  /*0110*/  DFMA R4, R4, R4, R4 ;  /* 0x000000040404722b */ /* 0x000fe20000000004 */
[----:B------:R-:W0:Y:S03]  /*0120*/  LDCU UR4, c[0x0][0x374] ;  /* 0x00006e80ff0477ac */ /* 0x000e260008000800 */
[----:B------:R-:W-:-:S04]  /*0130*/  FSETP.GEU.AND P1, PT, |R47|, 6.5827683646048100446e-37, PT ;  /* 0x036000002f00780b */ /* 0x000fc80003f2e200 */
[----:B------:R-:W-:Y:S01]  /*0140*/  DFMA R4, R2, R4, R2 ;  /* 0x000000040204722b */ /* 0x000fe20000000002 */
[----:B----4-:R-:W-:-:S07]  /*0150*/  UIMAD UR5, UR6, UR5, URZ ;  /* 0x00000005060572a4 */ /* 0x010fce000f8e02ff */
[----:B------:R-:W-:Y:S01]  /*0160*/  DFMA R2, R4, -R6, 1 ;  /* 0x3ff000000402742b */ /* 0x000fe20000000806 */
[----:B---3--:R-:W-:Y:S01]  /*0170*/  IMAD R29, R29, UR6, R0 ;  /* 0x000000061d1d7c24 */ /* 0x008fe2000f8e0200 */
[----:B------:R-:W5:Y:S01]  /*0180*/  S2R R7, SR_TID.Y ;  /* 0x0000000000077919 */ /* 0x000f620000002200 */
[----:B0-----:R-:W-:-:S05]  /*0190*/  UIMAD UR4, UR7, UR4, URZ ;  /* 0x00000004070472a4 */ /* 0x001fca000f8e02ff */
[----:B------:R-:W-:-:S08]  /*01a0*/  DFMA R2, R4, R2, R4 ;  /* 0x000000020402722b */ /* 0x000fd00000000004 */
[----:B------:R-:W-:-:S08]  /*01b0*/  DMUL R54, R46, R2 ;  /* 0x000000022e367228 */ /* 0x000fd00000000000 */
[----:B------:R-:W-:-:S08]  /*01c0*/  DFMA R4, R54, -360, R46 ;  /* 0xc07680003604782b */ /* 0x000fd0000000002e */
[----:B------:R-:W-:Y:S01]  /*01d0*/  DFMA R54, R2, R4, R54 ;  /* 0x000000040236722b */ /* 0x000fe20000000036 */
[----:B-----5:R-:W-:-:S09]  /*01e0*/  IMAD R28, R28, UR7, R7 ;  /* 0x000000071c1c7c24 */ /* 0x020fd2000f8e0207 */
[----:B------:R-:W-:-:S05]  /*01f0*/  FFMA R2, RZ, 3.8515625, R55 ;  /* 0x40768000ff027823 */ /* 0x000fca0000000037 */
[----:B------:R-:W-:-:S13]  /*0200*/  FSETP.GT.AND P0, PT, |R2|, 1.469367938527859385e-39, PT ;  /* 0x001000000200780b */ /* 0x000fda0003f04200 */
[----:B------:R-:W-:Y:S05]  /*0210*/  @P0 BRA P1, `(.L_x_18) ;  /* 0x0000000000100947 */ /* 0x000fea0000800000 */
[----:B------:R-:W-:Y:S01]  /*0220*/  IMAD.MOV.U32 R44, RZ, RZ, RZ ;  /* 0x000000ffff2c7224 */ /* 0x000fe200078e00ff */
[----:B------:R-:W-:Y:S01]  /*0230*/  MOV R30, 0x260 ;  /* 0x00000260001e7802 */ /* 0x000fe20000000f00 */
[----:B------:R-:W-:-:S07]  /*0240*/  IMAD.MOV.U32 R45, RZ, RZ, 0x40768000 ;  /* 0x40768000ff2d7424 */ /* 0x000fce00078e00ff */
[----:B------:R-:W-:Y:S05]  /*0250*/  CALL.REL.NOINC `($__internal_1_$__cuda_sm20_div_rn_f64_full) ;  /* 0x0000004800a07944 */ /* 0x000fea0003c00000 */
.L_x_18:
[----:B------:R-:W-:Y:S01]  /*0260*/  DSETP.NEU.AND P1, PT, |R54|, +INF , PT ;  /* 0x7ff000003600742a */ /* 0x000fe20003f2d200 */
[----:B------:R-:W-:-:S13]  /*0270*/  BSSY.RECONVERGENT B0, `(.L_x_19) ;  /* 0x000001b000007945 */ /* 0x000fda0003800200 */
[----:B------:R-:W-:Y:S01]  /*0280*/  @!P1 DMUL R2, RZ, R54 ;  /* 0x00000036ff029228 */ /* 0x000fe20000000000 */
[----:B------:R-:W-:Y:S01]  /*0290*/  @!P1 PLOP3.LUT P0, PT, PT, PT, PT, 0x80, 0x8 ;  /* 0x000000000008981c */ /* 0x000fe20003f0f070 */
[----:B------:R-:W-:-:S12]  /*02a0*/  @!P1 BRA `(.L_x_20) ;  /* 0x00000000005c9947 */ /* 0x000fd80003800000 */
[----:B------:R-:W-:Y:S01]  /*02b0*/  UMOV UR6, 0x6dc9c883 ;  /* 0x6dc9c88300067882 */ /* 0x000fe20000000000 */
[----:B------:R-:W-:Y:S01]  /*02c0*/  UMOV UR7, 0x3fe45f30 ;  /* 0x3fe45f3000077882 */ /* 0x000fe20000000000 */
[C---:B------:R-:W-:Y:S01]  /*02d0*/  DSETP.GE.AND P0, PT, |R54|.reuse, 2.14748364800000000000e+09, PT ;  /* 0x41e000003600742a */ /* 0x040fe20003f06200 */
[----:B------:R-:W-:Y:S01]  /*02e0*/  BSSY.RECONVERGENT B1, `(.L_x_21) ;  /* 0x0000011000017945 */ /* 0x000fe20003800200 */
[----:B------:R-:W-:Y:S01]  /*02f0*/  DMUL R4, R54, UR6 ;  /* 0x0000000636047c28 */ /* 0x000fe20008000000 */
[----:B------:R-:W-:Y:S01]  /*0300*/  UMOV UR6, 0x54442d18 ;  /* 0x54442d1800067882 */ /* 0x000fe20000000000 */
[----:B------:R-:W-:-:S08]  /*0310*/  UMOV UR7, 0x3ff921fb ;  /* 0x3ff921fb00077882 */ /* 0x000fd00000000000 */
[----:B------:R-:W0:Y:S08]  /*0320*/  F2I.F64 R4, R4 ;  /* 0x0000000400047311 */ /* 0x000e300000301100 */
[----:B0-----:R-:W0:Y:S02]  /*0330*/  I2F.F64 R2, R4 ;  /* 0x0000000400027312 */ /* 0x001e240000201c00 */
[----:B0-----:R-:W-:Y:S01]  /*0340*/  DFMA R6, R2, -UR6, R54 ;  /* 0x8000000602067c2b */ /* 0x001fe20008000036 */
[----:B------:R-:W-:Y:S01]  /*0350*/  UMOV UR6, 0x33145c00 ;  /* 0x33145c0000067882 */ /* 0x000fe20000000000 */
[----:B------:R-:W-:-:S06]  /*0360*/  UMOV UR7, 0x3c91a626 ;  /* 0x3c91a62600077882 */ /* 0x000fcc0000000000 */
[----:B------:R-:W-:Y:S01]  /*0370*/  DFMA R6, R2, -UR6, R6 ;  /* 0x8000000602067c2b */ /* 0x000fe20008000006 */
[----:B------:R-:W-:Y:S01]  /*0380*/  UMOV UR6, 0x252049c0 ;  /* 0x252049c000067882 */ /* 0x000fe20000000000 */
[----:B------:R-:W-:-:S06]  /*0390*/  UMOV UR7, 0x397b839a ;  /* 0x397b839a00077882 */ /* 0x000fcc0000000000 */
[----:B------:R-:W-:Y:S01]  /*03a0*/  DFMA R2, R2, -UR6, R6 ;  /* 0x8000000602027c2b */ /* 0x000fe20008000006 */
[----:B------:R-:W-:Y:S10]  /*03b0*/  @!P0 BRA `(.L_x_22) ;  /* 0x00000000000c8947 */ /* 0x000ff40003800000 */
[----:B------:R-:W-:-:S07]  /*03c0*/  MOV R8, 0x3e0 ;  /* 0x000003e000087802 */ /* 0x000fce0000000f00 */
[----:B------:R-:W-:Y:S05]  /*03d0*/  CALL.REL.NOINC `($_Z13kernel_render4vec3S_iidP6uchar4S_S0_P4meshi$__internal_trig_reduction_slowpathd) ;  /* 0x00000050004c7944 */ /* 0x000fea0003c00000 */
[----:B------:R-:W-:-:S07]  /*03e0*/  IMAD.MOV.U32 R4, RZ, RZ, R0 ;  /* 0x000000ffff047224 */ /* 0x000fce00078e0000 */
.L_x_22:
[----:B------:R-:W-:Y:S05]  /*03f0*/  BSYNC.RECONVERGENT B1 ;  /* 0x0000000000017941 */ /* 0x000fea0003800200 */
.L_x_21:
[----:B------:R-:W-:-:S04]  /*0400*/  LOP3.LUT R4, R4, 0x1, RZ, 0xc0, !PT ;  /* 0x0000000104047812 */ /* 0x000fc800078ec0ff */
[----:B------:R-:W-:-:S13]  /*0410*/  ISETP.NE.U32.AND P0, PT, R4, 0x1, PT ;  /* 0x000000010400780c */ /* 0x000fda0003f05070 */
.L_x_20:
[----:B------:R-:W-:Y:S05]  /*0420*/  BSYNC.RECONVERGENT B0 ;  /* 0x0000000000007941 */ /* 0x000fea0003800200 */
.L_x_19:
[----:B------:R-:W-:Y:S01]  /*0430*/  DMUL R4, R2, R2 ;  /* 0x0000000202047228 */ /* 0x000fe20000000000 */
[----:B------:R-:W-:Y:S01]  /*0440*/  IMAD.MOV.U32 R6, RZ, RZ, 0x5b27ebb1 ;  /* 0x5b27ebb1ff067424 */ /* 0x000fe200078e00ff */
[----:B------:R-:W-:Y:S01]  /*0450*/  UMOV UR6, 0x2799bcb9 ;  /* 0x2799bcb900067882 */ /* 0x000fe20000000000 */
[----:B------:R-:W-:Y:S01]  /*0460*/  IMAD.MOV.U32 R7, RZ, RZ, 0x3ef9757c ;  /* 0x3ef9757cff077424 */ /* 0x000fe200078e00ff */
[----:B------:R-:W-:Y:S01]  /*0470*/  UMOV UR7, 0x3ee48dac ;  /* 0x3ee48dac00077882 */ /* 0x000fe20000000000 */
[----:B------:R-:W0:Y:S01]  /*0480*/  LDC.64 R12, c[0x0][0x388] ;  /* 0x0000e200ff0c7b82 */ /* 0x000e220000000a00 */
[----:B------:R-:W-:Y:S03]  /*0490*/  BSSY.RECONVERGENT B0, `(.L_x_23) ;  /* 0x0000038000007945 */ /* 0x000fe60003800200 */
[----:B------:R-:W-:Y:S01]  /*04a0*/  DFMA R6, R4, UR6, -R6 ;  /* 0x0000000604067c2b */ /* 0x000fe20008000806 */
[----:B------:R-:W-:Y:S01]  /*04b0*/  UMOV UR6, 0xfd91e04 ;  /* 0x0fd91e0400067882 */ /* 0x000fe20000000000 */
[----:B------:R-:W-:-:S02]  /*04c0*/  UMOV UR7, 0x3f0980e9 ;  /* 0x3f0980e900077882 */ /* 0x000fc40000000000 */
[----:B------:R-:W1:Y:S04]  /*04d0*/  LDC.64 R10, c[0x0][0x3a0] ;  /* 0x0000e800ff0a7b82 */ /* 0x000e680000000a00 */
[C---:B------:R-:W-:Y:S01]  /*04e0*/  DFMA R6, R4.reuse, R6, UR6 ;  /* 0x0000000604067e2b */ /* 0x040fe20008000006 */
[----:B------:R-:W-:Y:S01]  /*04f0*/  UMOV UR6, 0x417d7e1d ;  /* 0x417d7e1d00067882 */ /* 0x000fe20000000000 */
[----:B------:R-:W-:Y:S02]  /*0500*/  UMOV UR7, 0x3efae2b0 ;  /* 0x3efae2b000077882 */ /* 0x000fe40000000000 */
[----:B------:R-:W2:Y:S04]  /*0510*/  LDC.64 R46, c[0x0][0x380] ;  /* 0x0000e000ff2e7b82 */ /* 0x000ea80000000a00 */
[----:B------:R-:W-:Y:S01]  /*0520*/  DFMA R6, R4, R6, -UR6 ;  /* 0x8000000604067e2b */ /* 0x000fe20008000006 */
[----:B------:R-:W-:Y:S01]  /*0530*/  UMOV UR6, 0x41bfba57 ;  /* 0x41bfba5700067882 */ /* 0x000fe20000000000 */
[----:B------:R-:W-:-:S06]  /*0540*/  UMOV UR7, 0x3f119f53 ;  /* 0x3f119f5300077882 */ /* 0x000fcc0000000000 */
[----:B------:R-:W-:Y:S01]  /*0550*/  DFMA R6, R4, R6, UR6 ;  /* 0x0000000604067e2b */ /* 0x000fe20008000006 */
        /* <DEDUP_REMOVED lines=29> */
[----:B------:R-:W-:-:S08]  /*0730*/  DFMA R6, R4, R6, UR6 ;  /* 0x0000000604067e2b */ /* 0x000fd00008000006 */
[----:B------:R-:W-:-:S08]  /*0740*/  DMUL R14, R4, R6 ;  /* 0x00000006040e7228 */ /* 0x000fd00000000000 */
[----:B------:R-:W-:Y:S01]  /*0750*/  DFMA R18, R14, R2, R2 ;  /* 0x000000020e12722b */ /* 0x000fe20000000002 */
[----:B012---:R-:W-:Y:S10]  /*0760*/  @P0 BRA `(.L_x_24) ;  /* 0x0000000000280947 */ /* 0x007ff40003800000 */
[----:B------:R-:W0:Y:S01]  /*0770*/  MUFU.RCP64H R7, R19 ;  /* 0x0000001300077308 */ /* 0x000e220000001800 */
[----:B------:R-:W-:-:S06]  /*0780*/  MOV R6, RZ ;  /* 0x000000ff00067202 */ /* 0x000fcc0000000f00 */
[----:B0-----:R-:W-:-:S08]  /*0790*/  DFMA R4, -R18, R6, 1 ;  /* 0x3ff000001204742b */ /* 0x001fd00000000106 */
[----:B------:R-:W-:Y:S02]  /*07a0*/  DFMA R8, R4, R4, R4 ;  /* 0x000000040408722b */ /* 0x000fe40000000004 */
[----:B------:R-:W-:-:S06]  /*07b0*/  DADD R4, R18, -R2 ;  /* 0x0000000012047229 */ /* 0x000fcc0000000802 */
[----:B------:R-:W-:Y:S02]  /*07c0*/  DFMA R8, R6, R8, R6 ;  /* 0x000000080608722b */ /* 0x000fe40000000006 */
[----:B------:R-:W-:-:S06]  /*07d0*/  DFMA R4, R14, R2, -R4 ;  /* 0x000000020e04722b */ /* 0x000fcc0000000804 */
[----:B------:R-:W-:-:S08]  /*07e0*/  DFMA R2, R18, -R8, 1 ;  /* 0x3ff000001202742b */ /* 0x000fd00000000808 */
[----:B------:R-:W-:-:S08]  /*07f0*/  DFMA R2, R4, -R8, R2 ;  /* 0x800000080402722b */ /* 0x000fd00000000002 */
[----:B------:R-:W-:-:S11]  /*0800*/  DFMA R18, -R8, R2, -R8 ;  /* 0x000000020812722b */ /* 0x000fd60000000908 */
.L_x_24:
[----:B------:R-:W-:Y:S05]  /*0810*/  BSYNC.RECONVERGENT B0 ;  /* 0x0000000000007941 */ /* 0x000fea0003800200 */
.L_x_23:
[----:B------:R-:W0:Y:S01]  /*0820*/  LDCU.128 UR8, c[0x0][0x390] ;  /* 0x00007200ff0877ac */ /* 0x000e220008000c00 */
[----:B------:R-:W1:Y:S01]  /*0830*/  LDC.64 R4, c[0x0][0x3a8] ;  /* 0x0000ea00ff047b82 */ /* 0x000e620000000a00 */
[----:B------:R-:W-:Y:S01]  /*0840*/  DADD R6, R10, -R12 ;  /* 0x000000000a067229 */ /* 0x000fe2000000080c */
[----:B------:R-:W-:Y:S02]  /*0850*/  IMAD.MOV.U32 R10, RZ, RZ, 0x0 ;  /* 0x00000000ff0a7424 */ /* 0x000fe400078e00ff */
[----:B------:R-:W-:-:S05]  /*0860*/  IMAD.MOV.U32 R11, RZ, RZ, 0x3fd80000 ;  /* 0x3fd80000ff0b7424 */ /* 0x000fca00078e00ff */
[----:B------:R-:W-:Y:S02]  /*0870*/  DMUL R2, R6, R6 ;  /* 0x0000000606027228 */ /* 0x000fe40000000000 */
[----:B0-----:R-:W-:Y:S02]  /*0880*/  DADD R46, -R46, UR10 ;  /* 0x0000000a2e2e7e29 */ /* 0x001fe40008000100 */
[----:B-1----:R-:W-:-:S06]  /*0890*/  DADD R4, R4, -UR8 ;  /* 0x8000000804047e29 */ /* 0x002fcc0008000000 */
[----:B------:R-:W-:-:S08]  /*08a0*/  DFMA R2, R46, R46, R2 ;  /* 0x0000002e2e02722b */ /* 0x000fd00000000002 */
[----:B------:R-:W-:-:S06]  /*08b0*/  DFMA R20, R4, R4, R2 ;  /* 0x000000040414722b */ /* 0x000fcc0000000002 */
[----:B------:R-:W0:Y:S04]  /*08c0*/  MUFU.RSQ64H R9, R21 ;  /* 0x0000001500097308 */ /* 0x000e280000001c00 */
[----:B------:R-:W-:-:S05]  /*08d0*/  VIADD R8, R21, 0xfcb00000 ;  /* 0xfcb0000015087836 */ /* 0x000fca0000000000 */
[----:B------:R-:W-:Y:S01]  /*08e0*/  ISETP.GE.U32.AND P0, PT, R8, 0x7ca00000, PT ;  /* 0x7ca000000800780c */ /* 0x000fe20003f06070 */
[----:B0-----:R-:W-:-:S08]  /*08f0*/  DMUL R2, R8, R8 ;  /* 0x0000000808027228 */ /* 0x001fd00000000000 */
[----:B------:R-:W-:-:S08]  /*0900*/  DFMA R2, R20, -R2, 1 ;  /* 0x3ff000001402742b */ /* 0x000fd00000000802 */
[----:B------:R-:W-:Y:S02]  /*0910*/  DFMA R10, R2, R10, 0.5 ;  /* 0x3fe00000020a742b */ /* 0x000fe4000000000a */
[----:B------:R-:W-:-:S08]  /*0920*/  DMUL R2, R8, R2 ;  /* 0x0000000208027228 */ /* 0x000fd00000000000 */
[----:B------:R-:W-:-:S08]  /*0930*/  DFMA R22, R10, R2, R8 ;  /* 0x000000020a16722b */ /* 0x000fd00000000008 */
[----:B------:R-:W-:Y:S02]  /*0940*/  DMUL R30, R20, R22 ;  /* 0x00000016141e7228 */ /* 0x000fe40000000000 */
[----:B------:R-:W-:Y:S02]  /*0950*/  VIADD R11, R23, 0xfff00000 ;  /* 0xfff00000170b7836 */ /* 0x000fe40000000000 */
[----:B------:R-:W-:-:S04]  /*0960*/  IMAD.MOV.U32 R10, RZ, RZ, R22 ;  /* 0x000000ffff0a7224 */ /* 0x000fc800078e0016 */
[----:B------:R-:W-:-:S08]  /*0970*/  DFMA R32, R30, -R30, R20 ;  /* 0x8000001e1e20722b */ /* 0x000fd00000000014 */
[----:B------:R-:W-:Y:S01]  /*0980*/  DFMA R2, R32, R10, R30 ;  /* 0x0000000a2002722b */ /* 0x000fe2000000001e */
[----:B------:R-:W-:Y:S10]  /*0990*/  @!P0 BRA `(.L_x_25) ;  /* 0x0000000000188947 */ /* 0x000ff40003800000 */
[----:B------:R-:W-:Y:S01]  /*09a0*/  MOV R44, R8 ;  /* 0x00000008002c7202 */ /* 0x000fe20000000f00 */
[----:B------:R-:W-:Y:S01]  /*09b0*/  IMAD.MOV.U32 R23, RZ, RZ, R11 ;  /* 0x000000ffff177224 */ /* 0x000fe200078e000b */
[----:B------:R-:W-:-:S07]  /*09c0*/  MOV R42, 0x9e0 ;  /* 0x000009e0002a7802 */ /* 0x000fce0000000f00 */
[----:B------:R-:W-:Y:S05]  /*09d0*/  CALL.REL.NOINC `($__internal_2_$__cuda_sm20_dsqrt_rn_f64_mediumpath_v1) ;  /* 0x0000004800287944 */ /* 0x000fea0003c00000 */
[----:B------:R-:W-:Y:S02]  /*09e0*/  IMAD.MOV.U32 R2, RZ, RZ, R78 ;  /* 0x000000ffff027224 */ /* 0x000fe400078e004e */
[----:B------:R-:W-:-:S07]  /*09f0*/  IMAD.MOV.U32 R3, RZ, RZ, R79 ;  /* 0x000000ffff037224 */ /* 0x000fce00078e004f */
.L_x_25:
[----:B------:R-:W0:Y:S01]  /*0a00*/  MUFU.RCP64H R9, R3 ;  /* 0x0000000300097308 */ /* 0x000e220000001800 */
[----:B------:R-:W-:Y:S01]  /*0a10*/  IMAD.MOV.U32 R8, RZ, RZ, 0x1 ;  /* 0x00000001ff087424 */ /* 0x000fe200078e00ff */
[----:B------:R-:W-:Y:S01]  /*0a20*/  FSETP.GEU.AND P1, PT, |R47|, 6.5827683646048100446e-37, PT ;  /* 0x036000002f00780b */ /* 0x000fe20003f2e200 */
[----:B------:R-:W-:Y:S04]  /*0a30*/  BSSY.RECONVERGENT B1, `(.L_x_26) ;  /* 0x0000012000017945 */ /* 0x000fe80003800200 */
[----:B0-----:R-:W-:-:S08]  /*0a40*/  DFMA R10, R8, -R2, 1 ;  /* 0x3ff00000080a742b */ /* 0x001fd00000000802 */
[----:B------:R-:W-:-:S08]  /*0a50*/  DFMA R10, R10, R10, R10 ;  /* 0x0000000a0a0a722b */ /* 0x000fd0000000000a */
[----:B------:R-:W-:-:S08]  /*0a60*/  DFMA R10, R8, R10, R8 ;  /* 0x0000000a080a722b */ /* 0x000fd00000000008 */
[----:B------:R-:W-:-:S08]  /*0a70*/  DFMA R8, R10, -R2, 1 ;  /* 0x3ff000000a08742b */ /* 0x000fd00000000802 */
[----:B------:R-:W-:-:S08]  /*0a80*/  DFMA R8, R10, R8, R10 ;  /* 0x000000080a08722b */ /* 0x000fd0000000000a */
[----:B------:R-:W-:-:S08]  /*0a90*/  DMUL R40, R46, R8 ;  /* 0x000000082e287228 */ /* 0x000fd00000000000 */
[----:B------:R-:W-:-:S08]  /*0aa0*/  DFMA R10, R40, -R2, R46 ;  /* 0x80000002280a722b */ /* 0x000fd0000000002e */
[----:B------:R-:W-:-:S10]  /*0ab0*/  DFMA R40, R8, R10, R40 ;  /* 0x0000000a0828722b */ /* 0x000fd40000000028 */
[----:B------:R-:W-:-:S05]  /*0ac0*/  FFMA R0, RZ, R3, R41 ;  /* 0x00000003ff007223 */ /* 0x000fca0000000029 */
[----:B------:R-:W-:-:S13]  /*0ad0*/  FSETP.GT.AND P0, PT, |R0|, 1.469367938527859385e-39, PT ;  /* 0x001000000000780b */ /* 0x000fda0003f04200 */
[----:B------:R-:W-:Y:S05]  /*0ae0*/  @P0 BRA P1, `(.L_x_27) ;  /* 0x0000000000180947 */ /* 0x000fea0000800000 */
[----:B------:R-:W-:Y:S01]  /*0af0*/  IMAD.MOV.U32 R44, RZ, RZ, R2 ;  /* 0x000000ffff2c7224 */ /* 0x000fe200078e0002 */
[----:B------:R-:W-:Y:S02]  /*0b00*/  MOV R45, R3 ;  /* 0x00000003002d7202 */ /* 0x000fe40000000f00 */
[----:B------:R-:W-:-:S07]  /*0b10*/  MOV R30, 0xb30 ;  /* 0x00000b30001e7802 */ /* 0x000fce0000000f00 */
[----:B------:R-:W-:Y:S05]  /*0b20*/  CALL.REL.NOINC `($__internal_1_$__cuda_sm20_div_rn_f64_full) ;  /* 0x00000040006c7944 */ /* 0x000fea0003c00000 */
[----:B------:R-:W-:Y:S02]  /*0b30*/  IMAD.MOV.U32 R40, RZ, RZ, R54 ;  /* 0x000000ffff287224 */ /* 0x000fe400078e0036 */
[----:B------:R-:W-:-:S07]  /*0b40*/  IMAD.MOV.U32 R41, RZ, RZ, R55 ;  /* 0x000000ffff297224 */ /* 0x000fce00078e0037 */
.L_x_27:
[----:B------:R-:W-:Y:S05]  /*0b50*/  BSYNC.RECONVERGENT B1 ;  /* 0x0000000000017941 */ /* 0x000fea0003800200 */
.L_x_26:
        /* <DEDUP_REMOVED lines=16> */
[----:B------:R-:W-:Y:S01]  /*0c60*/  MOV R44, R2 ;  /* 0x00000002002c7202 */ /* 0x000fe20000000f00 */
[----:B------:R-:W-:Y:S01]  /*0c70*/  IMAD.MOV.U32 R47, RZ, RZ, R7 ;  /* 0x000000ffff2f7224 */ /* 0x000fe200078e0007 */
[----:B------:R-:W-:Y:S01]  /*0c80*/  MOV R30, 0xcb0 ;  /* 0x00000cb0001e7802 */ /* 0x000fe20000000f00 */
[----:B------:R-:W-:-:S07]  /*0c90*/  IMAD.MOV.U32 R45, RZ, RZ, R3 ;  /* 0x000000ffff2d7224 */ /* 0x000fce00078e0003 */
[----:B------:R-:W-:Y:S05]  /*0ca0*/  CALL.REL.NOINC `($__internal_1_$__cuda_sm20_div_rn_f64_full) ;  /* 0x00000040000c7944 */ /* 0x000fea0003c00000 */
[----:B------:R-:W-:Y:S02]  /*0cb0*/  IMAD.MOV.U32 R38, RZ, RZ, R54 ;  /* 0x000000ffff267224 */ /* 0x000fe400078e0036 */
[----:B------:R-:W-:-:S07]  /*0cc0*/  IMAD.MOV.U32 R39, RZ, RZ, R55 ;  /* 0x000000ffff277224 */ /* 0x000fce00078e0037 */
.L_x_29:
[----:B------:R-:W-:Y:S05]  /*0cd0*/  BSYNC.RECONVERGENT B1 ;  /* 0x0000000000017941 */ /* 0x000fea0003800200 */
.L_x_28:
        /* <DEDUP_REMOVED lines=23> */
.L_x_31:
[----:B------:R-:W-:Y:S05]  /*0e50*/  BSYNC.RECONVERGENT B1 ;  /* 0x0000000000017941 */ /* 0x000fea0003800200 */
.L_x_30:
[----:B------:R-:W-:Y:S01]  /*0e60*/  DFMA R6, RZ, R36, -R40 ;  /* 0x00000024ff06722b */ /* 0x000fe20000000828 */
[----:B------:R-:W-:Y:S01]  /*0e70*/  MOV R10, 0x0 ;  /* 0x00000000000a7802 */ /* 0x000fe20000000f00 */
[----:B------:R-:W-:Y:S01]  /*0e80*/  DMUL R2, RZ, R38 ;  /* 0x00000026ff027228 */ /* 0x000fe20000000000 */
[----:B------:R-:W-:Y:S01]  /*0e90*/  IMAD.MOV.U32 R11, RZ, RZ, 0x3fd80000 ;  /* 0x3fd80000ff0b7424 */ /* 0x000fe200078e00ff */
[----:B------:R-:W-:Y:S01]  /*0ea0*/  DFMA R46, -RZ, R36, R38 ;  /* 0x00000024ff2e722b */ /* 0x000fe20000000126 */
[----:B------:R-:W-:Y:S03]  /*0eb0*/  BSSY.RECONVERGENT B0, `(.L_x_32) ;  /* 0x0000019000007945 */ /* 0x000fe60003800200 */
[----:B------:R-:W-:Y:S02]  /*0ec0*/  DMUL R4, R6, R6 ;  /* 0x0000000606047228 */ /* 0x000fe40000000000 */
[----:B------:R-:W-:-:S06]  /*0ed0*/  DFMA R2, RZ, R40, -R2 ;  /* 0x00000028ff02722b */ /* 0x000fcc0000000802 */
        /* <DEDUP_REMOVED lines=16> */
[----:B------:R-:W-:Y:S01]  /*0fe0*/  IMAD.MOV.U32 R44, RZ, RZ, R8 ;  /* 0x000000ffff2c7224 */ /* 0x000fe200078e0008 */
[----:B------:R-:W-:Y:S01]  /*0ff0*/  MOV R42, 0x1020 ;  /* 0x00001020002a7802 */ /* 0x000fe20000000f00 */
[----:B------:R-:W-:-:S07]  /*1000*/  IMAD.MOV.U32 R23, RZ, RZ, R11 ;  /* 0x000000ffff177224 */ /* 0x000fce00078e000b */
[----:B------:R-:W-:Y:S05]  /*1010*/  CALL.REL.NOINC `($__internal_2_$__cuda_sm20_dsqrt_rn_f64_mediumpath_v1) ;  /* 0x0000004000987944 */ /* 0x000fea0003c00000 */
[----:B------:R-:W-:Y:S01]  /*1020*/  MOV R4, R78 ;  /* 0x0000004e00047202 */ /* 0x000fe20000000f00 */
[----:B------:R-:W-:-:S07]  /*1030*/  IMAD.MOV.U32 R5, RZ, RZ, R79 ;  /* 0x000000ffff057224 */ /* 0x000fce00078e004f */
.L_x_33:
[----:B------:R-:W-:Y:S05]  /*1040*/  BSYNC.RECONVERGENT B0 ;  /* 0x0000000000007941 */ /* 0x000fea0003800200 */
.L_x_32:
        /* <DEDUP_REMOVED lines=16> */
[----:B------:R-:W-:Y:S01]  /*1150*/  MOV R30, 0x1180 ;  /* 0x00001180001e7802 */ /* 0x000fe20000000f00 */
[----:B------:R-:W-:-:S07]  /*1160*/  IMAD.MOV.U32 R45, RZ, RZ, R5 ;  /* 0x000000ffff2d7224 */ /* 0x000fce00078e0005 */
[----:B------:R-:W-:Y:S05]  /*1170*/  CALL.REL.NOINC `($__internal_1_$__cuda_sm20_div_rn_f64_full) ;  /* 0x0000003800d87944 */ /* 0x000fea0003c00000 */
[----:B------:R-:W-:Y:S01]  /*1180*/  IMAD.MOV.U32 R16, RZ, RZ, R54 ;  /* 0x000000ffff107224 */ /* 0x000fe200078e0036 */
[----:B------:R-:W-:-:S07]  /*1190*/  MOV R17, R55 ;  /* 0x0000003700117202 */ /* 0x000fce0000000f00 */
.L_x_35:
[----:B------:R-:W-:Y:S05]  /*11a0*/  BSYNC.RECONVERGENT B1 ;  /* 0x0000000000017941 */ /* 0x000fea0003800200 */
.L_x_34:
        /* <DEDUP_REMOVED lines=17> */
[----:B------:R-:W-:Y:S02]  /*12c0*/  IMAD.MOV.U32 R47, RZ, RZ, R7 ;  /* 0x000000ffff2f7224 */ /* 0x000fe400078e0007 */
[----:B------:R-:W-:Y:S02]  /*12d0*/  IMAD.MOV.U32 R44, RZ, RZ, R4 ;  /* 0x000000ffff2c7224 */ /* 0x000fe400078e0004 */
[----:B------:R-:W-:-:S07]  /*12e0*/  IMAD.MOV.U32 R45, RZ, RZ, R5 ;  /* 0x000000ffff2d7224 */ /* 0x000fce00078e0005 */
[----:B------:R-:W-:Y:S05]  /*12f0*/  CALL.REL.NOINC `($__internal_1_$__cuda_sm20_div_rn_f64_full) ;  /* 0x0000003800787944 */ /* 0x000fea0003c00000 */
[----:B------:R-:W-:Y:S01]  /*1300*/  MOV R14, R54 ;  /* 0x00000036000e7202 */ /* 0x000fe20000000f00 */
[----:B------:R-:W-:-:S07]  /*1310*/  IMAD.MOV.U32 R15, RZ, RZ, R55 ;  /* 0x000000ffff0f7224 */ /* 0x000fce00078e0037 */
.L_x_37:
[----:B------:R-:W-:Y:S05]  /*1320*/  BSYNC.RECONVERGENT B1 ;  /* 0x0000000000017941 */ /* 0x000fea0003800200 */
.L_x_36:
        /* <DEDUP_REMOVED lines=23> */
.L_x_39:
[----:B------:R-:W-:Y:S05]  /*14a0*/  BSYNC.RECONVERGENT B1 ;  /* 0x0000000000017941 */ /* 0x000fea0003800200 */
.L_x_38:
[----:B------:R-:W-:Y:S01]  /*14b0*/  DMUL R6, R16, R36 ;  /* 0x0000002410067228 */ /* 0x000fe20000000000 */
[----:B------:R-:W-:Y:S01]  /*14c0*/  IMAD.MOV.U32 R10, RZ, RZ, 0x0 ;  /* 0x00000000ff0a7424 */ /* 0x000fe200078e00ff */
[----:B------:R-:W-:Y:S01]  /*14d0*/  DMUL R46, R12, R38 ;  /* 0x000000260c2e7228 */ /* 0x000fe20000000000 */
[----:B------:R-:W-:Y:S01]  /*14e0*/  IMAD.MOV.U32 R11, RZ, RZ, 0x3fd80000 ;  /* 0x3fd80000ff0b7424 */ /* 0x000fe200078e00ff */
[-C--:B------:R-:W-:Y:S01]  /*14f0*/  DMUL R2, R14, R40.reuse ;  /* 0x000000280e027228 */ /* 0x080fe20000000000 */
[----:B------:R-:W-:Y:S03]  /*1500*/  BSSY.RECONVERGENT B0, `(.L_x_40) ;  /* 0x000001b000007945 */ /* 0x000fe60003800200 */
[----:B------:R-:W-:Y:S02]  /*1510*/  DFMA R6, R12, R40, -R6 ;  /* 0x000000280c06722b */ /* 0x000fe40000000806 */
[----:B------:R-:W-:-:S02]  /*1520*/  DFMA R46, R14, R36, -R46 ;  /* 0x000000240e2e722b */ /* 0x000fc4000000082e */
[----:B------:R-:W-:-:S04]  /*1530*/  DFMA R2, R16, R38, -R2 ;  /* 0x000000261002722b */ /* 0x000fc80000000802 */
[----:B------:R-:W-:-:S08]  /*1540*/  DMUL R4, R6, R6 ;  /* 0x0000000606047228 */ /* 0x000fd00000000000 */
        /* <DEDUP_REMOVED lines=11> */
[----:B------:R-:W-:Y:S01]  /*1600*/  IADD3 R11, PT, PT, R23, -0x100000, RZ ;  /* 0xfff00000170b7810 */ /* 0x000fe20007ffe0ff */
[----:B------:R-:W-:-:S05]  /*1610*/  IMAD.MOV.U32 R10, RZ, RZ, R22 ;  /* 0x000000ffff0a7224 */ /* 0x000fca00078e0016 */
[----:B------:R-:W-:-:S08]  /*1620*/  DFMA R32, R30, -R30, R20 ;  /* 0x8000001e1e20722b */ /* 0x000fd00000000014 */
[----:B------:R-:W-:Y:S01]  /*1630*/  DFMA R4, R32, R10, R30 ;  /* 0x0000000a2004722b */ /* 0x000fe2000000001e */
[----:B------:R-:W-:Y:S10]  /*1640*/  @!P0 BRA `(.L_x_41) ;  /* 0x0000000000188947 */ /* 0x000ff40003800000 */
[----:B------:R-:W-:Y:S01]  /*1650*/  IMAD.MOV.U32 R44, RZ, RZ, R8 ;  /* 0x000000ffff2c7224 */ /* 0x000fe200078e0008 */
[----:B------:R-:W-:Y:S01]  /*1660*/  MOV R42, 0x1690 ;  /* 0x00001690002a7802 */ /* 0x000fe20000000f00 */
[----:B------:R-:W-:-:S07]  /*1670*/  IMAD.MOV.U32 R23, RZ, RZ, R11 ;  /* 0x000000ffff177224 */ /* 0x000fce00078e000b */
[----:B------:R-:W-:Y:S05]  /*1680*/  CALL.REL.NOINC `($__internal_2_$__cuda_sm20_dsqrt_rn_f64_mediumpath_v1) ;  /* 0x0000003800fc7944 */ /* 0x000fea0003c00000 */
[----:B------:R-:W-:Y:S02]  /*1690*/  IMAD.MOV.U32 R4, RZ, RZ, R78 ;  /* 0x000000ffff047224 */ /* 0x000fe400078e004e */
[----:B------:R-:W-:-:S07]  /*16a0*/  IMAD.MOV.U32 R5, RZ, RZ, R79 ;  /* 0x000000ffff057224 */ /* 0x000fce00078e004f */
.L_x_41:
[----:B------:R-:W-:Y:S05]  /*16b0*/  BSYNC.RECONVERGENT B0 ;  /* 0x0000000000007941 */ /* 0x000fea0003800200 */
.L_x_40:
[----:B------:R-:W0:Y:S01]  /*16c0*/  MUFU.RCP64H R9, R5 ;  /* 0x0000000500097308 */ /* 0x000e220000001800 */
[----:B------:R-:W-:Y:S01]  /*16d0*/  MOV R8, 0x1 ;  /* 0x0000000100087802 */ /* 0x000fe20000000f00 */
[----:B------:R-:W-:Y:S01]  /*16e0*/  BSSY.RECONVERGENT B1, `(.L_x_42) ;  /* 0x0000013000017945 */ /* 0x000fe20003800200 */
[----:B------:R-:W-:-:S04]  /*16f0*/  FSETP.GEU.AND P1, PT, |R47|, 6.5827683646048100446e-37, PT ;  /* 0x036000002f00780b */ /* 0x000fc80003f2e200 */
        /* <DEDUP_REMOVED lines=15> */
[----:B------:R-:W-:Y:S02]  /*17f0*/  IMAD.MOV.U32 R10, RZ, RZ, R54 ;  /* 0x000000ffff0a7224 */ /* 0x000fe400078e0036 */
[----:B------:R-:W-:-:S07]  /*1800*/  IMAD.MOV.U32 R11, RZ, RZ, R55 ;  /* 0x000000ffff0b7224 */ /* 0x000fce00078e0037 */
.L_x_43:
[----:B------:R-:W-:Y:S05]  /*1810*/  BSYNC.RECONVERGENT B1 ;  /* 0x0000000000017941 */ /* 0x000fea0003800200 */
.L_x_42:
        /* <DEDUP_REMOVED lines=15> */
[----:B------:R-:W-:Y:S01]  /*1910*/  MOV R46, R6 ;  /* 0x00000006002e7202 */ /* 0x000fe20000000f00 */
[----:B------:R-:W-:Y:S01]  /*1920*/  IMAD.MOV.U32 R47, RZ, RZ, R7 ;  /* 0x000000ffff2f7224 */ /* 0x000fe200078e0007 */
[----:B------:R-:W-:Y:S01]  /*1930*/  MOV R30, 0x1970 ;  /* 0x00001970001e7802 */ /* 0x000fe20000000f00 */
[----:B------:R-:W-:Y:S02]  /*1940*/  IMAD.MOV.U32 R44, RZ, RZ, R4 ;  /* 0x000000ffff2c7224 */ /* 0x000fe400078e0004 */
[----:B------:R-:W-:-:S07]  /*1950*/  IMAD.MOV.U32 R45, RZ, RZ, R5 ;  /* 0x000000ffff2d7224 */ /* 0x000fce00078e0005 */
[----:B------:R-:W-:Y:S05]  /*1960*/  CALL.REL.NOINC `($__internal_1_$__cuda_sm20_div_rn_f64_full) ;  /* 0x0000003000dc7944 */ /* 0x000fea0003c00000 */
[----:B------:R-:W-:Y:S02]  /*1970*/  IMAD.MOV.U32 R8, RZ, RZ, R54 ;  /* 0x000000ffff087224 */ /* 0x000fe400078e0036 */
[----:B------:R-:W-:-:S07]  /*1980*/  IMAD.MOV.U32 R9, RZ, RZ, R55 ;  /* 0x000000ffff097224 */ /* 0x000fce00078e0037 */
.L_x_45:
[----:B------:R-:W-:Y:S05]  /*1990*/  BSYNC.RECONVERGENT B1 ;  /* 0x0000000000017941 */ /* 0x000fea0003800200 */
.L_x_44:
        /* <DEDUP_REMOVED lines=21> */
[----:B------:R-:W-:Y:S01]  /*1af0*/  IMAD.MOV.U32 R6, RZ, RZ, R54 ;  /* 0x000000ffff067224 */ /* 0x000fe200078e0036 */
[----:B------:R-:W-:-:S07]  /*1b00*/  MOV R7, R55 ;  /* 0x0000003700077202 */ /* 0x000fce0000000f00 */
.L_x_47:
[----:B------:R-:W-:Y:S05]  /*1b10*/  BSYNC.RECONVERGENT B1 ;  /* 0x0000000000017941 */ /* 0x000fea0003800200 */
.L_x_46:
[----:B------:R-:W0:Y:S02]  /*1b20*/  LDCU UR6, c[0x0][0x3b0] ;  /* 0x00007600ff0677ac */ /* 0x000e240008000800 */
[----:B0-----:R-:W-:-:S13]  /*1b30*/  ISETP.GE.AND P0, PT, R29, UR6, PT ;  /* 0x000000061d007c0c */ /* 0x001fda000bf06270 */
[----:B------:R-:W-:Y:S05]  /*1b40*/  @P0 EXIT ;  /* 0x000000000000094d */ /* 0x000fea0003800000 */
[----:B------:R-:W0:Y:S01]  /*1b50*/  MUFU.RCP64H R3, R19 ;  /* 0x0000001300037308 */ /* 0x000e220000001800 */
[----:B------:R-:W-:Y:S01]  /*1b60*/  VIADD R2, R19, 0x300402 ;  /* 0x0030040213027836 */ /* 0x000fe20000000000 */
[----:B------:R-:W-:Y:S04]  /*1b70*/  BSSY.RECONVERGENT B0, `(.L_x_48) ;  /* 0x000000e000007945 */ /* 0x000fe80003800200 */
[----:B------:R-:W-:Y:S01]  /*1b80*/  FSETP.GEU.AND P0, PT, |R2|, 5.8789094863358348022e-39, PT ;  /* 0x004004020200780b */ /* 0x000fe20003f0e200 */
[----:B0-----:R-:W-:-:S08]  /*1b90*/  DFMA R4, R2, -R18, 1 ;  /* 0x3ff000000204742b */ /* 0x001fd00000000812 */
[----:B------:R-:W-:-:S08]  /*1ba0*/  DFMA R4, R4, R4, R4 ;  /* 0x000000040404722b */ /* 0x000fd00000000004 */
[----:B------:R-:W-:-:S08]  /*1bb0*/  DFMA R4, R2, R4, R2 ;  /* 0x000000040204722b */ /* 0x000fd00000000002 */
[----:B------:R-:W-:-:S08]  /*1bc0*/  DFMA R20, R4, -R18, 1 ;  /* 0x3ff000000414742b */ /* 0x000fd00000000812 */
[----:B------:R-:W-:Y:S01]  /*1bd0*/  DFMA R4, R4, R20, R4 ;  /* 0x000000140404722b */ /* 0x000fe20000000004 */
[----:B------:R-:W-:Y:S10]  /*1be0*/  @P0 BRA `(.L_x_49) ;  /* 0x0000000000180947 */ /* 0x000ff40003800000 */
[----:B------:R-:W-:Y:S01]  /*1bf0*/  LOP3.LUT R0, R19, 0x7fffffff, RZ, 0xc0, !PT ;  /* 0x7fffffff13007812 */ /* 0x000fe200078ec0ff */
[----:B------:R-:W-:Y:S02]  /*1c00*/  IMAD.MOV.U32 R21, RZ, RZ, R19 ;  /* 0x000000ffff157224 */ /* 0x000fe400078e0013 */
[----:B------:R-:W-:Y:S02]  /*1c10*/  IMAD.MOV.U32 R20, RZ, RZ, R18 ;  /* 0x000000ffff147224 */ /* 0x000fe400078e0012 */
[----:B------:R-:W-:Y:S01]  /*1c20*/  VIADD R19, R0, 0xfff00000 ;  /* 0xfff0000000137836 */ /* 0x000fe20000000000 */
[----:B------:R-:W-:-:S07]  /*1c30*/  MOV R0, 0x1c50 ;  /* 0x00001c5000007802 */ /* 0x000fce0000000f00 */
[----:B------:R-:W-:Y:S05]  /*1c40*/  CALL.REL.NOINC `($__internal_0_$__cuda_sm20_dblrcp_rn_slowpath_v3) ;  /* 0x0000002c00787944 */ /* 0x000fea0003c00000 */
.L_x_49:
[----:B------:R-:W-:Y:S05]  /*1c50*/  BSYNC.RECONVERGENT B0 ;  /* 0x0000000000007941 */ /* 0x000fea0003800200 */
.L_x_48:
[----:B------:R-:W0:Y:S01]  /*1c60*/  LDCU UR6, c[0x0][0x3f0] ;  /* 0x00007e00ff0677ac */ /* 0x000e220008000800 */
[C---:B------:R-:W-:Y:S02]  /*1c70*/  DMUL R40, R4.reuse, R40 ;  /* 0x0000002804287228 */ /* 0x040fe40000000000 */
[C---:B------:R-:W-:Y:S01]  /*1c80*/  DMUL R38, R4.reuse, R38 ;  /* 0x0000002604267228 */ /* 0x040fe20000000000 */
[----:B------:R-:W1:Y:S01]  /*1c90*/  LDCU UR7, c[0x0][0x3b4] ;  /* 0x00007680ff0777ac */ /* 0x000e620008000800 */
[----:B------:R-:W-:Y:S01]  /*1ca0*/  DMUL R36, R4, R36 ;  /* 0x0000002404247228 */ /* 0x000fe20000000000 */
[----:B------:R-:W2:Y:S01]  /*1cb0*/  LDCU.64 UR12, c[0x0][0x358] ;  /* 0x00006b00ff0c77ac */ /* 0x000ea20008000a00 */
[----:B0-----:R-:W-:-:S09]  /*1cc0*/  UISETP.GE.AND UP0, UPT, UR6, 0x1, UPT ;  /* 0x000000010600788c */ /* 0x001fd2000bf06270 */
[----:B-12---:R-:W-:Y:S05]  /*1cd0*/  BRA.U !UP0, `(.L_x_50) ;  /* 0x0000002508d07547 */ /* 0x006fea000b800000 */
[----:B------:R-:W0:Y:S01]  /*1ce0*/  I2F.F64 R44, UR7 ;  /* 0x00000007002c7d12 */ /* 0x000e220008201c00 */
[----:B------:R-:W-:Y:S01]  /*1cf0*/  IMAD.MOV.U32 R2, RZ, RZ, 0x1 ;  /* 0x00000001ff027424 */ /* 0x000fe200078e00ff */
[----:B------:R-:W1:Y:S01]  /*1d00*/  LDCU UR5, c[0x0][0x3b0] ;  /* 0x00007600ff0577ac */ /* 0x000e620008000800 */
[----:B0-----:R-:W-:-:S06]  /*1d10*/  DADD R44, R44, -1 ;  /* 0xbff000002c2c7429 */ /* 0x001fcc0000000000 */
[----:B------:R-:W0:Y:S02]  /*1d20*/  MUFU.RCP64H R3, R45 ;  /* 0x0000002d00037308 */ /* 0x000e240000001800 */
[----:B0-----:R-:W-:-:S08]  /*1d30*/  DFMA R4, -R44, R2, 1 ;  /* 0x3ff000002c04742b */ /* 0x001fd00000000102 */
[----:B------:R-:W-:-:S08]  /*1d40*/  DFMA R4, R4, R4, R4 ;  /* 0x000000040404722b */ /* 0x000fd00000000004 */
[----:B------:R-:W-:-:S08]  /*1d50*/  DFMA R4, R2, R4, R2 ;  /* 0x000000040204722b */ /* 0x000fd00000000002 */
[----:B------:R-:W-:-:S08]  /*1d60*/  DFMA R2, -R44, R4, 1 ;  /* 0x3ff000002c02742b */ /* 0x000fd00000000104 */
[----:B------:R-:W-:-:S08]  /*1d70*/  DFMA R2, R4, R2, R4 ;  /* 0x000000020402722b */ /* 0x000fd00000000004 */
[----:B------:R-:W-:-:S08]  /*1d80*/  DMUL R4, R2, 2 ;  /* 0x4000000002047828 */ /* 0x000fd00000000000 */
[----:B------:R-:W-:-:S08]  /*1d90*/  DFMA R18, -R44, R4, 2 ;  /* 0x400000002c12742b */ /* 0x000fd00000000104 */
[----:B------:R-:W-:Y:S01]  /*1da0*/  DFMA R4, R2, R18, R4 ;  /* 0x000000120204722b */ /* 0x000fe20000000004 */
[----:B-1----:R-:W0:Y:S09]  /*1db0*/  I2F.F64 R2, UR5 ;  /* 0x0000000500027d12 */ /* 0x002e320008201c00 */
[----:B------:R-:W-:-:S05]  /*1dc0*/  FFMA R0, RZ, R45, R5 ;  /* 0x0000002dff007223 */ /* 0x000fca0000000005 */
[----:B------:R-:W-:-:S13]  /*1dd0*/  FSETP.GT.AND P0, PT, |R0|, 1.469367938527859385e-39, PT ;  /* 0x001000000000780b */ /* 0x000fda0003f04200 */
[----:B0-----:R-:W-:Y:S05]  /*1de0*/  @P0 BRA `(.L_x_51) ;  /* 0x0000000000180947 */ /* 0x001fea0003800000 */
[----:B------:R-:W-:Y:S01]  /*1df0*/  MOV R46, RZ ;  /* 0x000000ff002e7202 */ /* 0x000fe20000000f00 */
[----:B------:R-:W-:Y:S01]  /*1e00*/  IMAD.MOV.U32 R47, RZ, RZ, 0x40000000 ;  /* 0x40000000ff2f7424 */ /* 0x000fe200078e00ff */
[----:B------:R-:W-:-:S07]  /*1e10*/  MOV R30, 0x1e30 ;  /* 0x00001e30001e7802 */ /* 0x000fce0000000f00 */
[----:B------:R-:W-:Y:S05]  /*1e20*/  CALL.REL.NOINC `($__internal_1_$__cuda_sm20_div_rn_f64_full) ;  /* 0x0000002c00ac7944 */ /* 0x000fea0003c00000 */
[----:B------:R-:W-:Y:S02]  /*1e30*/  IMAD.MOV.U32 R4, RZ, RZ, R54 ;  /* 0x000000ffff047224 */ /* 0x000fe400078e0036 */
[----:B------:R-:W-:-:S07]  /*1e40*/  IMAD.MOV.U32 R5, RZ, RZ, R55 ;  /* 0x000000ffff057224 */ /* 0x000fce00078e0037 */
.L_x_51:
[----:B------:R-:W-:Y:S01]  /*1e50*/  DADD R44, R2, -1 ;  /* 0xbff00000022c7429 */ /* 0x000fe20000000000 */
[----:B------:R-:W-:-:S05]  /*1e60*/  IMAD.MOV.U32 R2, RZ, RZ, 0x1 ;  /* 0x00000001ff027424 */ /* 0x000fca00078e00ff */
        /* <DEDUP_REMOVED lines=8> */
[----:B------:R-:W-:-:S10]  /*1ef0*/  DFMA R2, R2, R20, R18 ;  /* 0x000000140202722b */ /* 0x000fd40000000012 */
[----:B------:R-:W-:-:S05]  /*1f00*/  FFMA R0, RZ, R45, R3 ;  /* 0x0000002dff007223 */ /* 0x000fca0000000003 */
[----:B------:R-:W-:-:S13]  /*1f10*/  FSETP.GT.AND P0, PT, |R0|, 1.469367938527859385e-39, PT ;  /* 0x001000000000780b */ /* 0x000fda0003f04200 */
[----:B------:R-:W-:Y:S05]  /*1f20*/  @P0 BRA `(.L_x_52) ;  /* 0x0000000000180947 */ /* 0x000fea0003800000 */
[----:B------:R-:W-:Y:S01]  /*1f30*/  IMAD.MOV.U32 R46, RZ, RZ, RZ ;  /* 0x000000ffff2e7224 */ /* 0x000fe200078e00ff */
[----:B------:R-:W-:Y:S02]  /*1f40*/  MOV R47, 0x40000000 ;  /* 0x40000000002f7802 */ /* 0x000fe40000000f00 */
[----:B------:R-:W-:-:S07]  /*1f50*/  MOV R30, 0x1f70 ;  /* 0x00001f70001e7802 */ /* 0x000fce0000000f00 */
[----:B------:R-:W-:Y:S05]  /*1f60*/  CALL.REL.NOINC `($__internal_1_$__cuda_sm20_div_rn_f64_full) ;  /* 0x0000002c005c7944 */ /* 0x000fea0003c00000 */
[----:B------:R-:W-:Y:S02]  /*1f70*/  IMAD.MOV.U32 R2, RZ, RZ, R54 ;  /* 0x000000ffff027224 */ /* 0x000fe400078e0036 */
[----:B------:R-:W-:-:S07]  /*1f80*/  IMAD.MOV.U32 R3, RZ, RZ, R55 ;  /* 0x000000ffff037224 */ /* 0x000fce00078e0037 */
.L_x_52:
[----:B------:R-:W0:Y:S01]  /*1f90*/  LDCU.64 UR8, c[0x0][0x3e8] ;  /* 0x00007d00ff0877ac */ /* 0x000e220008000a00 */
[----:B------:R-:W1:Y:S01]  /*1fa0*/  LDCU UR10, c[0x0][0x3f0] ;  /* 0x00007e00ff0a77ac */ /* 0x000e620008000800 */
[----:B------:R-:W2:Y:S01]  /*1fb0*/  LDCU UR11, c[0x0][0x3e0] ;  /* 0x00007c00ff0b77ac */ /* 0x000ea20008000800 */
[----:B0-----:R-:W-:Y:S02]  /*1fc0*/  UIADD3 UR7, UP0, UPT, UR8, 0x20, URZ ;  /* 0x0000002008077890 */ /* 0x001fe4000ff1e0ff */
[----:B-1----:R-:W-:Y:S02]  /*1fd0*/  UIADD3 UR10, UPT, UPT, -UR10, URZ, URZ ;  /* 0x000000ff0a0a7290 */ /* 0x002fe4000fffe1ff */
[----:B--2---:R-:W-:-:S12]  /*1fe0*/  UIADD3.X UR8, UPT, UPT, URZ, UR9, URZ, UP0, !UPT ;  /* 0x00000009ff087290 */ /* 0x004fd800087fe4ff */
.L_x_97:
[----:B0-----:R-:W0:Y:S01]  /*1ff0*/  LDCU UR5, c[0x0][0x3b4] ;  /* 0x00007680ff0577ac */ /* 0x001e220008000800 */
[----:B------:R-:W-:Y:S01]  /*2000*/  BSSY.RECONVERGENT B1, `(.L_x_53) ;  /* 0x000023a000017945 */ /* 0x000fe20003800200 */
[----:B0-----:R-:W-:-:S13]  /*2010*/  ISETP.GE.AND P0, PT, R28, UR5, PT ;  /* 0x000000051c007c0c */ /* 0x001fda000bf06270 */
[----:B------:R-:W-:Y:S05]  /*2020*/  @P0 BRA `(.L_x_54) ;  /* 0x0000002000dc0947 */ /* 0x000fea0003800000 */
[----:B------:R-:W-:-:S07]  /*2030*/  IMAD.MOV.U32 R27, RZ, RZ, R28 ;  /* 0x000000ffff1b7224 */ /* 0x000fce00078e001c */
.L_x_96:
[----:B0-----:R-:W0:Y:S01]  /*2040*/  LDCU.64 UR14, c[0x0][0x3b0] ;  /* 0x00007600ff0e77ac */ /* 0x001e220008000a00 */
[----:B------:R-:W-:Y:S01]  /*2050*/  IMAD.MOV.U32 R20, RZ, RZ, 0x1 ;  /* 0x00000001ff147424 */ /* 0x000fe200078e00ff */
[----:B------:R-:W1:Y:S01]  /*2060*/  I2F.F64.U32 R18, R27 ;  /* 0x0000001b00127312 */ /* 0x000e620000201800 */
[----:B------:R-:W-:Y:S01]  /*2070*/  BSSY.RECONVERGENT B2, `(.L_x_55) ;  /* 0x0000014000027945 */ /* 0x000fe20003800200 */
[----:B-1----:R-:W-:-:S06]  /*2080*/  DFMA R18, R18, R4, -1 ;  /* 0xbff000001212742b */ /* 0x002fcc0000000004 */
[----:B0-----:R-:W0:Y:S08]  /*2090*/  I2F.F64 R44, UR14 ;  /* 0x0000000e002c7d12 */ /* 0x001e300008201c00 */
[----:B------:R-:W1:Y:S08]  /*20a0*/  I2F.F64 R46, UR15 ;  /* 0x0000000f002e7d12 */ /* 0x000e700008201c00 */
[----:B0-----:R-:W0:Y:S01]  /*20b0*/  MUFU.RCP64H R21, R45 ;  /* 0x0000002d00157308 */ /* 0x001e220000001800 */
[----:B-1----:R-:W-:-:S02]  /*20c0*/  DMUL R46, R18, R46 ;  /* 0x0000002e122e7228 */ /* 0x002fc40000000000 */
[----:B0-----:R-:W-:-:S08]  /*20d0*/  DFMA R22, R20, -R44, 1 ;  /* 0x3ff000001416742b */ /* 0x001fd0000000082c */
[----:B------:R-:W-:Y:S01]  /*20e0*/  FSETP.GEU.AND P1, PT, |R47|, 6.5827683646048100446e-37, PT ;  /* 0x036000002f00780b */ /* 0x000fe20003f2e200 */
        /* <DEDUP_REMOVED lines=10> */
[----:B------:R-:W-:-:S07]  /*2190*/  MOV R30, 0x21b0 ;  /* 0x000021b0001e7802 */ /* 0x000fce0000000f00 */
[----:B------:R-:W-:Y:S05]  /*21a0*/  CALL.REL.NOINC `($__internal_1_$__cuda_sm20_div_rn_f64_full) ;  /* 0x0000002800cc7944 */ /* 0x000fea0003c00000 */
.L_x_56:
[----:B------:R-:W-:Y:S05]  /*21b0*/  BSYNC.RECONVERGENT B2 ;  /* 0x0000000000027941 */ /* 0x000fea0003800200 */
.L_x_55:
[----:B------:R-:W0:Y:S01]  /*21c0*/  I2F.F64 R18, R29 ;  /* 0x0000001d00127312 */ /* 0x000e220000201c00 */
[----:B------:R-:W-:Y:S01]  /*21d0*/  DMUL R22, R54, R8 ;  /* 0x0000000836167228 */ /* 0x000fe20000000000 */
[----:B------:R-:W-:Y:S01]  /*21e0*/  BSSY.RECONVERGENT B0, `(.L_x_57) ;  /* 0x0000027000007945 */ /* 0x000fe20003800200 */
[----:B0-----:R-:W-:Y:S02]  /*21f0*/  DFMA R20, R18, R2, -1 ;  /* 0xbff000001214742b */ /* 0x001fe40000000002 */
[C---:B------:R-:W-:Y:S02]  /*2200*/  DMUL R18, R54.reuse, R10 ;  /* 0x0000000a36127228 */ /* 0x040fe40000000000 */
[----:B------:R-:W-:-:S04]  /*2210*/  DMUL R54, R54, R6 ;  /* 0x0000000636367228 */ /* 0x000fc80000000000 */
[C---:B------:R-:W-:Y:S02]  /*2220*/  DFMA R22, R20.reuse, R14, R22 ;  /* 0x0000000e1416722b */ /* 0x040fe40000000016 */
[C---:B------:R-:W-:Y:S02]  /*2230*/  DFMA R46, R20.reuse, R16, R18 ;  /* 0x00000010142e722b */ /* 0x040fe40000000012 */
[----:B------:R-:W-:-:S04]  /*2240*/  DFMA R24, R20, R12, R54 ;  /* 0x0000000c1418722b */ /* 0x000fc80000000036 */
[----:B------:R-:W-:Y:S02]  /*2250*/  DADD R18, R38, R22 ;  /* 0x0000000026127229 */ /* 0x000fe40000000016 */
[----:B------:R-:W-:Y:S01]  /*2260*/  DADD R46, R40, R46 ;  /* 0x00000000282e7229 */ /* 0x000fe2000000002e */
[----:B------:R-:W-:Y:S01]  /*2270*/  MOV R22, 0x0 ;  /* 0x0000000000167802 */ /* 0x000fe20000000f00 */
[----:B------:R-:W-:Y:S01]  /*2280*/  DADD R24, R36, R24 ;  /* 0x0000000024187229 */ /* 0x000fe20000000018 */
[----:B------:R-:W-:-:S03]  /*2290*/  IMAD.MOV.U32 R23, RZ, RZ, 0x3fd80000 ;  /* 0x3fd80000ff177424 */ /* 0x000fc600078e00ff */
        /* <DEDUP_REMOVED lines=18> */
[----:B------:R-:W-:Y:S01]  /*23c0*/  MOV R21, R31 ;  /* 0x0000001f00157202 */ /* 0x000fe20000000f00 */
[----:B------:R-:W-:Y:S02]  /*23d0*/  IMAD.MOV.U32 R20, RZ, RZ, R30 ;  /* 0x000000ffff147224 */ /* 0x000fe400078e001e */
[----:B------:R-:W-:Y:S02]  /*23e0*/  IMAD.MOV.U32 R30, RZ, RZ, R44 ;  /* 0x000000ffff1e7224 */ /* 0x000fe400078e002c */
[----:B------:R-:W-:Y:S01]  /*23f0*/  IMAD.MOV.U32 R44, RZ, RZ, R42 ;  /* 0x000000ffff2c7224 */ /* 0x000fe200078e002a */
[----:B------:R-:W-:Y:S01]  /*2400*/  MOV R42, 0x2430 ;  /* 0x00002430002a7802 */ /* 0x000fe20000000f00 */
[----:B------:R-:W-:-:S07]  /*2410*/  IMAD.MOV.U32 R31, RZ, RZ, R45 ;  /* 0x000000ffff1f7224 */ /* 0x000fce00078e002d */
[----:B------:R-:W-:Y:S05]  /*2420*/  CALL.REL.NOINC `($__internal_2_$__cuda_sm20_dsqrt_rn_f64_mediumpath_v1) ;  /* 0x0000002c00947944 */ /* 0x000fea0003c00000 */
[----:B------:R-:W-:Y:S02]  /*2430*/  IMAD.MOV.U32 R52, RZ, RZ, R78 ;  /* 0x000000ffff347224 */ /* 0x000fe400078e004e */
[----:B------:R-:W-:-:S07]  /*2440*/  IMAD.MOV.U32 R53, RZ, RZ, R79 ;  /* 0x000000ffff357224 */ /* 0x000fce00078e004f */
.L_x_58:
[----:B------:R-:W-:Y:S05]  /*2450*/  BSYNC.RECONVERGENT B0 ;  /* 0x0000000000007941 */ /* 0x000fea0003800200 */
.L_x_57:
        /* <DEDUP_REMOVED lines=21> */
.L_x_60:
[----:B------:R-:W-:Y:S05]  /*25b0*/  BSYNC.RECONVERGENT B2 ;  /* 0x0000000000027941 */ /* 0x000fea0003800200 */
.L_x_59:
        /* <DEDUP_REMOVED lines=23> */
.L_x_62:
[----:B------:R-:W-:Y:S05]  /*2730*/  BSYNC.RECONVERGENT B2 ;  /* 0x0000000000027941 */ /* 0x000fea0003800200 */
.L_x_61:
        /* <DEDUP_REMOVED lines=23> */
.L_x_64:
[----:B------:R-:W-:Y:S05]  /*28b0*/  BSYNC.RECONVERGENT B2 ;  /* 0x0000000000027941 */ /* 0x000fea0003800200 */
.L_x_63:
[----:B------:R-:W-:Y:S02]  /*28c0*/  IMAD.MOV.U32 R26, RZ, RZ, -0x1 ;  /* 0xffffffffff1a7424 */ /* 0x000fe400078e00ff */
[----:B------:R-:W-:Y:S02]  /*28d0*/  IMAD.MOV.U32 R65, RZ, RZ, RZ ;  /* 0x000000ffff417224 */ /* 0x000fe400078e00ff */
[----:B------:R-:W-:Y:S02]  /*28e0*/  IMAD.U32 R74, RZ, RZ, UR7 ;  /* 0x00000007ff4a7e24 */ /* 0x000fe4000f8e00ff */
[----:B------:R-:W-:Y:S02]  /*28f0*/  IMAD.U32 R75, RZ, RZ, UR8 ;  /* 0x00000008ff4b7e24 */ /* 0x000fe4000f8e00ff */
[----:B------:R-:W-:-:S07]  /*2900*/  IMAD.U32 R0, RZ, RZ, UR10 ;  /* 0x0000000aff007e24 */ /* 0x000fce000f8e00ff */
.L_x_73:
[----:B------:R-:W2:Y:S04]  /*2910*/  LDG.E.64 R52, desc[UR12][R74.64+-0x10] ;  /* 0xfffff00c4a347981 */ /* 0x000ea8000c1e1b00 */
[----:B------:R-:W2:Y:S04]  /*2920*/  LDG.E.64 R60, desc[UR12][R74.64+0x20] ;  /* 0x0000200c4a3c7981 */ /* 0x000ea8000c1e1b00 */
[----:B------:R-:W3:Y:S04]  /*2930*/  LDG.E.64 R56, desc[UR12][R74.64+-0x20] ;  /* 0xffffe00c4a387981 */ /* 0x000ee8000c1e1b00 */
[----:B------:R-:W4:Y:S04]  /*2940*/  LDG.E.64 R24, desc[UR12][R74.64+-0x18] ;  /* 0xffffe80c4a187981 */ /* 0x000f28000c1e1b00 */
[----:B------:R-:W3:Y:S04]  /*2950*/  LDG.E.64 R66, desc[UR12][R74.64+0x10] ;  /* 0x0000100c4a427981 */ /* 0x000ee8000c1e1b00 */
[----:B------:R-:W4:Y:S04]  /*2960*/  LDG.E.64 R62, desc[UR12][R74.64+0x18] ;  /* 0x0000180c4a3e7981 */ /* 0x000f28000c1e1b00 */
[----:B------:R-:W5:Y:S04]  /*2970*/  LDG.E.64 R70, desc[UR12][R74.64] ;  /* 0x0000000c4a467981 */ /* 0x000f68000c1e1b00 */
[----:B------:R-:W5:Y:S04]  /*2980*/  LDG.E.64 R72, desc[UR12][R74.64+-0x8] ;  /* 0xfffff80c4a487981 */ /* 0x000f68000c1e1b00 */
[----:B------:R-:W5:Y:S01]  /*2990*/  LDG.E.64 R68, desc[UR12][R74.64+0x8] ;  /* 0x0000080c4a447981 */ /* 0x000f62000c1e1b00 */
[----:B------:R-:W-:Y:S01]  /*29a0*/  UMOV UR14, 0xd9d7bdbb ;  /* 0xd9d7bdbb000e7882 */ /* 0x000fe20000000000 */
[----:B------:R-:W-:Y:S01]  /*29b0*/  UMOV UR15, 0x3ddb7cdf ;  /* 0x3ddb7cdf000f7882 */ /* 0x000fe20000000000 */
[----:B------:R-:W-:Y:S01]  /*29c0*/  BSSY.RECONVERGENT B2, `(.L_x_65) ;  /* 0x0000075000027945 */ /* 0x000fe20003800200 */
[----:B------:R-:W-:Y:S01]  /*29d0*/  HFMA2 R78, -RZ, RZ, 0, 0 ;  /* 0x00000000ff4e7431 */ /* 0x000fe200000001ff */
[----:B------:R-:W-:Y:S01]  /*29e0*/  PLOP3.LUT P1, PT, PT, PT, PT, 0x8, 0x80 ;  /* 0x000000000080781c */ /* 0x000fe20003f2e170 */
[----:B------:R-:W-:Y:S01]  /*29f0*/  IMAD.MOV.U32 R79, RZ, RZ, -0x40100000 ;  /* 0xbff00000ff4f7424 */ /* 0x000fe200078e00ff */
[----:B--2---:R-:W-:-:S08]  /*2a00*/  DADD R60, -R52, R60 ;  /* 0x00000000343c7229 */ /* 0x004fd0000000013c */
[----:B------:R-:W-:Y:S02]  /*2a10*/  DMUL R30, R60, R20 ;  /* 0x000000143c1e7228 */ /* 0x000fe40000000000 */
[----:B---3--:R-:W-:Y:S02]  /*2a20*/  DADD R66, -R56, R66 ;  /* 0x0000000038427229 */ /* 0x008fe40000000142 */
[----:B----4-:R-:W-:Y:S02]  /*2a30*/  DADD R62, -R24, R62 ;  /* 0x00000000183e7229 */ /* 0x010fe4000000013e */
[----:B-----5:R-:W-:-:S04]  /*2a40*/  DADD R70, R70, -R24 ;  /* 0x0000000046467229 */ /* 0x020fc80000000818 */
[-C--:B------:R-:W-:Y:S02]  /*2a50*/  DFMA R30, R66, R18.reuse, -R30 ;  /* 0x00000012421e722b */ /* 0x080fe4000000081e */
[----:B------:R-:W-:Y:S02]  /*2a60*/  DMUL R32, R62, R18 ;  /* 0x000000123e207228 */ /* 0x000fe40000000000 */
[----:B------:R-:W-:Y:S02]  /*2a70*/  DADD R72, R72, -R56 ;  /* 0x0000000048487229 */ /* 0x000fe40000000838 */
[----:B------:R-:W-:Y:S02]  /*2a80*/  DMUL R42, R66, R22 ;  /* 0x00000016422a7228 */ /* 0x000fe40000000000 */
[----:B------:R-:W-:Y:S02]  /*2a90*/  DMUL R44, R70, R30 ;  /* 0x0000001e462c7228 */ /* 0x000fe40000000000 */
[----:B------:R-:W-:-:S02]  /*2aa0*/  DFMA R32, R60, R22, -R32 ;  /* 0x000000163c20722b */ /* 0x000fc40000000820 */
[----:B------:R-:W-:Y:S02]  /*2ab0*/  DADD R68, R68, -R52 ;  /* 0x0000000044447229 */ /* 0x000fe40000000834 */
[----:B------:R-:W-:-:S04]  /*2ac0*/  DFMA R42, R62, R20, -R42 ;  /* 0x000000143e2a722b */ /* 0x000fc8000000082a */
[----:B------:R-:W-:-:S08]  /*2ad0*/  DFMA R44, R72, R32, R44 ;  /* 0x00000020482c722b */ /* 0x000fd0000000002c */
[----:B------:R-:W-:-:S08]  /*2ae0*/  DFMA R58, R68, R42, R44 ;  /* 0x0000002a443a722b */ /* 0x000fd0000000002c */
[----:B------:R-:W-:-:S14]  /*2af0*/  DSETP.GEU.AND P0, PT, |R58|, UR14, PT ;  /* 0x0000000e3a007e2a */ /* 0x000fdc000bf0e200 */
[----:B------:R-:W-:Y:S05]  /*2b00*/  @!P0 BRA `(.L_x_66) ;  /* 0x0000000400808947 */ /* 0x000fea0003800000 */
[----:B------:R-:W0:Y:S01]  /*2b10*/  MUFU.RCP64H R45, R59 ;  /* 0x0000003b002d7308 */ /* 0x000e220000001800 */
[----:B------:R-:W1:Y:S01]  /*2b20*/  LDCU.128 UR16, c[0x0][0x380] ;  /* 0x00007000ff1077ac */ /* 0x000e620008000c00 */
[----:B------:R-:W-:Y:S01]  /*2b30*/  IMAD.MOV.U32 R44, RZ, RZ, 0x1 ;  /* 0x00000001ff2c7424 */ /* 0x000fe200078e00ff */
[----:B------:R-:W-:Y:S01]  /*2b40*/  BSSY.RECONVERGENT B3, `(.L_x_67) ;  /* 0x000001c000037945 */ /* 0x000fe20003800200 */
[----:B------:R-:W2:Y:S04]  /*2b50*/  LDCU.64 UR14, c[0x0][0x390] ;  /* 0x00007200ff0e77ac */ /* 0x000ea80008000a00 */
[----:B0-----:R-:W-:Y:S02]  /*2b60*/  DFMA R46, -R58, R44, 1 ;  /* 0x3ff000003a2e742b */ /* 0x001fe4000000012c */
[----:B-1----:R-:W-:-:S02]  /*2b70*/  DADD R24, -R24, UR18 ;  /* 0x0000001218187e29 */ /* 0x002fc40008000100 */
[----:B------:R-:W-:Y:S02]  /*2b80*/  DADD R56, -R56, UR16 ;  /* 0x0000001038387e29 */ /* 0x000fe40008000100 */
[----:B--2---:R-:W-:Y:S02]  /*2b90*/  DADD R52, -R52, UR14 ;  /* 0x0000000e34347e29 */ /* 0x004fe40008000100 */
[----:B------:R-:W-:Y:S02]  /*2ba0*/  DFMA R46, R46, R46, R46 ;  /* 0x0000002e2e2e722b */ /* 0x000fe4000000002e */
[----:B------:R-:W-:-:S06]  /*2bb0*/  DMUL R30, R30, R24 ;  /* 0x000000181e1e7228 */ /* 0x000fcc0000000000 */
[----:B------:R-:W-:Y:S02]  /*2bc0*/  DFMA R46, R44, R46, R44 ;  /* 0x0000002e2c2e722b */ /* 0x000fe4000000002c */
[----:B------:R-:W-:-:S06]  /*2bd0*/  DFMA R30, R32, R56, R30 ;  /* 0x00000038201e722b */ /* 0x000fcc000000001e */
[----:B------:R-:W-:Y:S02]  /*2be0*/  DFMA R32, -R58, R46, 1 ;  /* 0x3ff000003a20742b */ /* 0x000fe4000000012e */
[----:B------:R-:W-:-:S06]  /*2bf0*/  DFMA R42, R42, R52, R30 ;  /* 0x000000342a2a722b */ /* 0x000fcc000000001e */
[----:B------:R-:W-:-:S04]  /*2c00*/  DFMA R32, R46, R32, R46 ;  /* 0x000000202e20722b */ /* 0x000fc8000000002e */
[----:B------:R-:W-:-:S04]  /*2c10*/  FSETP.GEU.AND P2, PT, |R43|, 6.5827683646048100446e-37, PT ;  /* 0x036000002b00780b */ /* 0x000fc80003f4e200 */
[----:B------:R-:W-:-:S08]  /*2c20*/  DMUL R76, R42, R32 ;  /* 0x000000202a4c7228 */ /* 0x000fd00000000000 */
[----:B------:R-:W-:-:S08]  /*2c30*/  DFMA R30, -R58, R76, R42 ;  /* 0x0000004c3a1e722b */ /* 0x000fd0000000012a */
        /* <DEDUP_REMOVED lines=12> */
.L_x_68:
[----:B------:R-:W-:Y:S05]  /*2d00*/  BSYNC.RECONVERGENT B3 ;  /* 0x0000000000037941 */ /* 0x000fea0003800200 */
.L_x_67:
[----:B------:R-:W-:-:S06]  /*2d10*/  DSETP.GT.AND P0, PT, R76, 1, PT ;  /* 0x3ff000004c00742a */ /* 0x000fcc0003f04000 */
[----:B------:R-:W-:-:S14]  /*2d20*/  DSETP.LT.OR P0, PT, R76, RZ, P0 ;  /* 0x000000ff4c00722a */ /* 0x000fdc0000701400 */
[----:B------:R-:W-:Y:S05]  /*2d30*/  @P0 BRA `(.L_x_66) ;  /* 0x0000000000f40947 */ /* 0x000fea0003800000 */
[----:B------:R-:W0:Y:S01]  /*2d40*/  MUFU.RCP64H R43, R59 ;  /* 0x0000003b002b7308 */ /* 0x000e220000001800 */
[----:B------:R-:W-:Y:S01]  /*2d50*/  IMAD.MOV.U32 R42, RZ, RZ, 0x1 ;  /* 0x00000001ff2a7424 */ /* 0x000fe200078e00ff */
[----:B------:R-:W-:Y:S01]  /*2d60*/  DMUL R32, R68, R56 ;  /* 0x0000003844207228 */ /* 0x000fe20000000000 */
[----:B------:R-:W-:Y:S01]  /*2d70*/  BSSY.RECONVERGENT B3, `(.L_x_69) ;  /* 0x0000019000037945 */ /* 0x000fe20003800200 */
[----:B------:R-:W-:-:S06]  /*2d80*/  DMUL R30, R70, R52 ;  /* 0x00000034461e7228 */ /* 0x000fcc0000000000 */
[C---:B------:R-:W-:Y:S02]  /*2d90*/  DFMA R52, R72.reuse, R52, -R32 ;  /* 0x000000344834722b */ /* 0x040fe40000000820 */
[-C--:B------:R-:W-:Y:S02]  /*2da0*/  DMUL R72, R72, R24.reuse ;  /* 0x0000001848487228 */ /* 0x080fe40000000000 */
[----:B------:R-:W-:Y:S02]  /*2db0*/  DFMA R24, R68, R24, -R30 ;  /* 0x000000184418722b */ /* 0x000fe4000000081e */
[----:B0-----:R-:W-:Y:S02]  /*2dc0*/  DFMA R44, -R58, R42, 1 ;  /* 0x3ff000003a2c742b */ /* 0x001fe4000000012a */
[----:B------:R-:W-:Y:S02]  /*2dd0*/  DMUL R30, R52, R22 ;  /* 0x00000016341e7228 */ /* 0x000fe40000000000 */
[----:B------:R-:W-:-:S04]  /*2de0*/  DFMA R56, R70, R56, -R72 ;  /* 0x000000384638722b */ /* 0x000fc80000000848 */
[----:B------:R-:W-:Y:S02]  /*2df0*/  DFMA R44, R44, R44, R44 ;  /* 0x0000002c2c2c722b */ /* 0x000fe4000000002c */
[----:B------:R-:W-:-:S06]  /*2e00*/  DFMA R30, R24, R20, R30 ;  /* 0x00000014181e722b */ /* 0x000fcc000000001e */
[----:B------:R-:W-:Y:S02]  /*2e10*/  DFMA R44, R42, R44, R42 ;  /* 0x0000002c2a2c722b */ /* 0x000fe4000000002a */
[----:B------:R-:W-:-:S06]  /*2e20*/  DFMA R46, R56, R18, R30 ;  /* 0x00000012382e722b */ /* 0x000fcc000000001e */
[----:B------:R-:W-:-:S04]  /*2e30*/  DFMA R32, -R58, R44, 1 ;  /* 0x3ff000003a20742b */ /* 0x000fc8000000012c */
[----:B------:R-:W-:-:S04]  /*2e40*/  FSETP.GEU.AND P2, PT, |R47|, 6.5827683646048100446e-37, PT ;  /* 0x036000002f00780b */ /* 0x000fc80003f4e200 */
[----:B------:R-:W-:-:S08]  /*2e50*/  DFMA R32, R44, R32, R44 ;  /* 0x000000202c20722b */ /* 0x000fd0000000002c */
[----:B------:R-:W-:-:S08]  /*2e60*/  DMUL R54, R32, R46 ;  /* 0x0000002e20367228 */ /* 0x000fd00000000000 */
[----:B------:R-:W-:-:S08]  /*2e70*/  DFMA R30, -R58, R54, R46 ;  /* 0x000000363a1e722b */ /* 0x000fd0000000012e */
        /* <DEDUP_REMOVED lines=8> */
.L_x_70:
[----:B------:R-:W-:Y:S05]  /*2f00*/  BSYNC.RECONVERGENT B3 ;  /* 0x0000000000037941 */ /* 0x000fea0003800200 */
.L_x_69:
[----:B------:R-:W-:-:S08]  /*2f10*/  DADD R76, R54, R76 ;  /* 0x00000000364c7229 */ /* 0x000fd0000000004c */
[----:B------:R-:W-:-:S06]  /*2f20*/  DSETP.GT.AND P0, PT, R76, 1, PT ;  /* 0x3ff000004c00742a */ /* 0x000fcc0003f04000 */
[----:B------:R-:W-:-:S14]  /*2f30*/  DSETP.LT.OR P0, PT, R54, RZ, P0 ;  /* 0x000000ff3600722a */ /* 0x000fdc0000701400 */
[----:B------:R-:W-:Y:S05]  /*2f40*/  @P0 BRA `(.L_x_66) ;  /* 0x0000000000700947 */ /* 0x000fea0003800000 */
[----:B------:R-:W0:Y:S01]  /*2f50*/  MUFU.RCP64H R31, R59 ;  /* 0x0000003b001f7308 */ /* 0x000e220000001800 */
[----:B------:R-:W-:Y:S01]  /*2f60*/  MOV R30, 0x1 ;  /* 0x00000001001e7802 */ /* 0x000fe20000000f00 */
[----:B------:R-:W-:Y:S01]  /*2f70*/  DMUL R52, R62, R52 ;  /* 0x000000343e347228 */ /* 0x000fe20000000000 */
[----:B------:R-:W-:Y:S07]  /*2f80*/  BSSY.RECONVERGENT B3, `(.L_x_71) ;  /* 0x0000013000037945 */ /* 0x000fee0003800200 */
[----:B------:R-:W-:-:S02]  /*2f90*/  DFMA R52, R66, R24, R52 ;  /* 0x000000184234722b */ /* 0x000fc40000000034 */
[----:B0-----:R-:W-:-:S06]  /*2fa0*/  DFMA R32, -R58, R30, 1 ;  /* 0x3ff000003a20742b */ /* 0x001fcc000000011e */
[----:B------:R-:W-:Y:S02]  /*2fb0*/  DFMA R46, R60, R56, R52 ;  /* 0x000000383c2e722b */ /* 0x000fe40000000034 */
[----:B------:R-:W-:-:S08]  /*2fc0*/  DFMA R32, R32, R32, R32 ;  /* 0x000000202020722b */ /* 0x000fd00000000020 */
[----:B------:R-:W-:Y:S01]  /*2fd0*/  FSETP.GEU.AND P2, PT, |R47|, 6.5827683646048100446e-37, PT ;  /* 0x036000002f00780b */ /* 0x000fe20003f4e200 */
[----:B------:R-:W-:-:S08]  /*2fe0*/  DFMA R32, R30, R32, R30 ;  /* 0x000000201e20722b */ /* 0x000fd0000000001e */
[----:B------:R-:W-:-:S08]  /*2ff0*/  DFMA R24, -R58, R32, 1 ;  /* 0x3ff000003a18742b */ /* 0x000fd00000000120 */
        /* <DEDUP_REMOVED lines=11> */
.L_x_72:
[----:B------:R-:W-:Y:S05]  /*30b0*/  BSYNC.RECONVERGENT B3 ;  /* 0x0000000000037941 */ /* 0x000fea0003800200 */
.L_x_71:
[----:B------:R-:W-:Y:S01]  /*30c0*/  DSETP.GE.AND P0, PT, R54, RZ, PT ;  /* 0x000000ff3600722a */ /* 0x000fe20003f06000 */
[----:B------:R-:W-:Y:S02]  /*30d0*/  IMAD.MOV.U32 R78, RZ, RZ, R54 ;  /* 0x000000ffff4e7224 */ /* 0x000fe400078e0036 */
[----:B------:R-:W-:-:S11]  /*30e0*/  IMAD.MOV.U32 R79, RZ, RZ, R55 ;  /* 0x000000ffff4f7224 */ /* 0x000fd600078e0037 */
[----:B------:R-:W-:-:S06]  /*30f0*/  @P0 DSETP.GEU.AND P2, PT, R78, R34, PT ;  /* 0x000000224e00022a */ /* 0x000fcc0003f4e000 */
[----:B------:R-:W-:-:S13]  /*3100*/  @P0 ISETP.EQ.OR P1, PT, R26, -0x1, !P2 ;  /* 0xffffffff1a00080c */ /* 0x000fda0005722670 */
.L_x_66:
[----:B------:R-:W-:Y:S05]  /*3110*/  BSYNC.RECONVERGENT B2 ;  /* 0x0000000000027941 */ /* 0x000fea0003800200 */
.L_x_65:
[----:B------:R-:W-:Y:S01]  /*3120*/  VIADD R0, R0, 0x1 ;  /* 0x0000000100007836 */ /* 0x000fe20000000000 */
[----:B------:R-:W-:Y:S02]  /*3130*/  IADD3 R74, P2, PT, R74, 0x50, RZ ;  /* 0x000000504a4a7810 */ /* 0x000fe40007f5e0ff */
[C---:B------:R-:W-:Y:S01]  /*3140*/  SEL R26, R65.reuse, R26, P1 ;  /* 0x0000001a411a7207 */ /* 0x040fe20000800000 */
[----:B------:R-:W-:Y:S01]  /*3150*/  VIADD R65, R65, 0x1 ;  /* 0x0000000141417836 */ /* 0x000fe20000000000 */
[----:B------:R-:W-:Y:S02]  /*3160*/  ISETP.NE.AND P0, PT, R0, RZ, PT ;  /* 0x000000ff0000720c */ /* 0x000fe40003f05270 */
[----:B------:R-:W-:Y:S02]  /*3170*/  FSEL R34, R78, R34, P1 ;  /* 0x000000224e227208 */ /* 0x000fe40000800000 */
[----:B------:R-:W-:Y:S02]  /*3180*/  FSEL R35, R79, R35, P1 ;  /* 0x000000234f237208 */ /* 0x000fe40000800000 */
[----:B------:R-:W-:-:S07]  /*3190*/  IADD3.X R75, PT, PT, RZ, R75, RZ, P2, !PT ;  /* 0x0000004bff4b7210 */ /* 0x000fce00017fe4ff */
[----:B------:R-:W-:Y:S05]  /*31a0*/  @P0 BRA `(.L_x_73) ;  /* 0xfffffff400d80947 */ /* 0x000fea000383ffff */
[----:B------:R-:W-:Y:S01]  /*31b0*/  ISETP.NE.AND P0, PT, R26, -0x1, PT ;  /* 0xffffffff1a00780c */ /* 0x000fe20003f05270 */
[----:B------:R-:W-:Y:S01]  /*31c0*/  BSSY.RECONVERGENT B2, `(.L_x_74) ;  /* 0x000010b000027945 */ /* 0x000fe20003800200 */
[----:B------:R-:W-:Y:S02]  /*31d0*/  PRMT R0, RZ, 0x7610, R0 ;  /* 0x00007610ff007816 */ /* 0x000fe40000000000 */
[----:B------:R-:W-:Y:S02]  /*31e0*/  PRMT R24, RZ, 0x7610, R24 ;  /* 0x00007610ff187816 */ /* 0x000fe40000000018 */
[----:B------:R-:W-:-:S07]  /*31f0*/  PRMT R25, RZ, 0x7610, R25 ;  /* 0x00007610ff197816 */ /* 0x000fce0000000019 */
[----:B------:R-:W-:Y:S05]  /*3200*/  @!P0 BRA `(.L_x_75) ;  /* 0x0000001000188947 */ /* 0x000fea0003800000 */
[----:B------:R-:W0:Y:S01]  /*3210*/  LDCU.128 UR20, c[0x0][0x380] ;  /* 0x00007000ff1477ac */ /* 0x000e220008000c00 */
[----:B------:R-:W-:Y:S01]  /*3220*/  BSSY.RECONVERGENT B0, `(.L_x_76) ;  /* 0x0000025000007945 */ /* 0x000fe20003800200 */
[----:B------:R-:W1:Y:S01]  /*3230*/  LDCU.128 UR16, c[0x0][0x3d0] ;  /* 0x00007a00ff1077ac */ /* 0x000e620008000c00 */
[----:B------:R-:W2:Y:S01]  /*3240*/  LDCU.64 UR24, c[0x0][0x390] ;  /* 0x00007200ff1877ac */ /* 0x000ea20008000a00 */
[----:B------:R-:W3:Y:S01]  /*3250*/  LDCU.64 UR14, c[0x0][0x3c8] ;  /* 0x00007900ff0e77ac */ /* 0x000ee20008000a00 */
[C---:B0-----:R-:W-:Y:S02]  /*3260*/  DFMA R52, R34.reuse, R22, UR22 ;  /* 0x0000001622347e2b */ /* 0x041fe40008000016 */
[----:B------:R-:W-:Y:S01]  /*3270*/  DFMA R56, R34, R20, UR20 ;  /* 0x0000001422387e2b */ /* 0x000fe20008000014 */
[----:B------:R-:W-:Y:S02]  /*3280*/  IMAD.MOV.U32 R22, RZ, RZ, 0x0 ;  /* 0x00000000ff167424 */ /* 0x000fe400078e00ff */
[----:B------:R-:W-:-:S03]  /*3290*/  IMAD.MOV.U32 R23, RZ, RZ, 0x3fd80000 ;  /* 0x3fd80000ff177424 */ /* 0x000fc600078e00ff */
[----:B-1----:R-:W-:Y:S02]  /*32a0*/  DADD R58, -R52, UR16 ;  /* 0x00000010343a7e29 */ /* 0x002fe40008000100 */
[----:B--2---:R-:W-:Y:S02]  /*32b0*/  DFMA R80, R34, R18, UR24 ;  /* 0x0000001822507e2b */ /* 0x004fe40008000012 */
[----:B---3--:R-:W-:-:S04]  /*32c0*/  DADD R46, -R56, UR14 ;  /* 0x0000000e382e7e29 */ /* 0x008fc80008000100 */
[----:B------:R-:W-:Y:S02]  /*32d0*/  DMUL R18, R58, R58 ;  /* 0x0000003a3a127228 */ /* 0x000fe40000000000 */
[----:B------:R-:W-:-:S06]  /*32e0*/  DADD R24, -R80, UR18 ;  /* 0x0000001250187e29 */ /* 0x000fcc0008000100 */
        /* <DEDUP_REMOVED lines=11> */
[----:B------:R-:W-:Y:S01]  /*33a0*/  VIADD R23, R21, 0xfff00000 ;  /* 0xfff0000015177836 */ /* 0x000fe20000000000 */
[----:B------:R-:W-:-:S05]  /*33b0*/  MOV R22, R20 ;  /* 0x0000001400167202 */ /* 0x000fca0000000f00 */
        /* <DEDUP_REMOVED lines=11> */
.L_x_77:
[----:B------:R-:W-:Y:S05]  /*3470*/  BSYNC.RECONVERGENT B0 ;  /* 0x0000000000007941 */ /* 0x000fea0003800200 */
.L_x_76:
        /* <DEDUP_REMOVED lines=21> */
.L_x_79:
[----:B------:R-:W-:Y:S05]  /*35d0*/  BSYNC.RECONVERGENT B3 ;  /* 0x0000000000037941 */ /* 0x000fea0003800200 */
.L_x_78:
        /* <DEDUP_REMOVED lines=23> */
.L_x_81:
[----:B------:R-:W-:Y:S05]  /*3750*/  BSYNC.RECONVERGENT B3 ;  /* 0x0000000000037941 */ /* 0x000fea0003800200 */
.L_x_80:
        /* <DEDUP_REMOVED lines=23> */
.L_x_83:
[----:B------:R-:W-:Y:S05]  /*38d0*/  BSYNC.RECONVERGENT B3 ;  /* 0x0000000000037941 */ /* 0x000fea0003800200 */
.L_x_82:
[----:B------:R-:W-:Y:S01]  /*38e0*/  BSSY.RELIABLE B3, `(.L_x_84) ;  /* 0x000008c000037945 */ /* 0x000fe20003800100 */
[----:B------:R-:W-:-:S07]  /*38f0*/  IMAD.MOV.U32 R85, RZ, RZ, RZ ;  /* 0x000000ffff557224 */ /* 0x000fce00078e00ff */
.L_x_95:
[----:B------:R-:W-:Y:S01]  /*3900*/  ISETP.NE.AND P0, PT, R85, R26, PT ;  /* 0x0000001a5500720c */ /* 0x000fe20003f05270 */
[----:B------:R-:W-:-:S12]  /*3910*/  BSSY.RELIABLE B4, `(.L_x_85) ;  /* 0x0000084000047945 */ /* 0x000fd80003800100 */
[----:B------:R-:W-:Y:S05]  /*3920*/  @!P0 BRA `(.L_x_86) ;  /* 0x0000000800088947 */ /* 0x000fea0003800000 */
[----:B------:R-:W0:Y:S02]  /*3930*/  LDC.64 R32, c[0x0][0x3e8] ;  /* 0x0000fa00ff207b82 */ /* 0x000e240000000a00 */
[----:B0-----:R-:W-:-:S05]  /*3940*/  IMAD.WIDE.U32 R32, R85, 0x50, R32 ;  /* 0x0000005055207825 */ /* 0x001fca00078e0020 */
        /* <DEDUP_REMOVED lines=12> */
[----:B------:R-:W-:-:S02]  /*3a10*/  IMAD.MOV.U32 R62, RZ, RZ, 0x0 ;  /* 0x00000000ff3e7424 */ /* 0x000fc400078e00ff */
        /* <DEDUP_REMOVED lines=19> */
[----:B------:R-:W-:Y:S01]  /*3b50*/  IMAD.MOV.U32 R42, RZ, RZ, 0x1 ;  /* 0x00000001ff2a7424 */ /* 0x000fe200078e00ff */
[----:B------:R-:W-:Y:S01]  /*3b60*/  DADD R60, R52, -R60 ;  /* 0x00000000343c7229 */ /* 0x000fe2000000083c */
[----:B------:R-:W-:Y:S01]  /*3b70*/  BSSY.RECONVERGENT B6, `(.L_x_89) ;  /* 0x0000018000067945 */ /* 0x000fe20003800200 */
[----:B------:R-:W-:Y:S02]  /*3b80*/  DADD R58, R56, -R58 ;  /* 0x00000000383a7229 */ /* 0x000fe4000000083a */
[----:B------:R-:W-:-:S04]  /*3b90*/  DADD R82, R80, -R82 ;  /* 0x0000000050527229 */ /* 0x000fc80000000852 */
[----:B------:R-:W-:Y:S02]  /*3ba0*/  DMUL R24, R24, R60 ;  /* 0x0000003c18187228 */ /* 0x000fe40000000000 */
[----:B0-----:R-:W-:-:S06]  /*3bb0*/  DFMA R44, -R64, R42, 1 ;  /* 0x3ff00000402c742b */ /* 0x001fcc000000012a */
[----:B------:R-:W-:Y:S02]  /*3bc0*/  DFMA R24, R30, R58, R24 ;  /* 0x0000003a1e18722b */ /* 0x000fe40000000018 */
[----:B------:R-:W-:-:S06]  /*3bd0*/  DFMA R44, R44, R44, R44 ;  /* 0x0000002c2c2c722b */ /* 0x000fcc000000002c */
[----:B------:R-:W-:Y:S02]  /*3be0*/  DFMA R46, R32, R82, R24 ;  /* 0x00000052202e722b */ /* 0x000fe40000000018 */
[----:B------:R-:W-:-:S08]  /*3bf0*/  DFMA R44, R42, R44, R42 ;  /* 0x0000002c2a2c722b */ /* 0x000fd0000000002a */
[----:B------:R-:W-:Y:S01]  /*3c00*/  FSETP.GEU.AND P1, PT, |R47|, 6.5827683646048100446e-37, PT ;  /* 0x036000002f00780b */ /* 0x000fe20003f2e200 */
        /* <DEDUP_REMOVED lines=8> */
[----:B------:R-:W-:Y:S01]  /*3c90*/  MOV R44, R64 ;  /* 0x00000040002c7202 */ /* 0x000fe20000000f00 */
[----:B------:R-:W-:Y:S01]  /*3ca0*/  IMAD.MOV.U32 R45, RZ, RZ, R65 ;  /* 0x000000ffff2d7224 */ /* 0x000fe200078e0041 */
[----:B------:R-:W-:-:S07]  /*3cb0*/  MOV R30, 0x3cd0 ;  /* 0x00003cd0001e7802 */ /* 0x000fce0000000f00 */
[----:B------:R-:W-:Y:S05]  /*3cc0*/  CALL.REL.NOINC `($__internal_1_$__cuda_sm20_div_rn_f64_full) ;  /* 0x0000001000047944 */ /* 0x000fea0003c00000 */
[----:B------:R-:W-:Y:S02]  /*3cd0*/  IMAD.MOV.U32 R24, RZ, RZ, R54 ;  /* 0x000000ffff187224 */ /* 0x000fe400078e0036 */
[----:B------:R-:W-:-:S07]  /*3ce0*/  IMAD.MOV.U32 R25, RZ, RZ, R55 ;  /* 0x000000ffff197224 */ /* 0x000fce00078e0037 */
.L_x_90:
[----:B------:R-:W-:Y:S05]  /*3cf0*/  BSYNC.RECONVERGENT B6 ;  /* 0x0000000000067941 */ /* 0x000fea0003800200 */
.L_x_89:
        /* <DEDUP_REMOVED lines=31> */
.L_x_92:
[----:B------:R-:W-:Y:S05]  /*3ef0*/  BSYNC.RECONVERGENT B6 ;  /* 0x0000000000067941 */ /* 0x000fea0003800200 */
.L_x_91:
[----:B------:R-:W-:-:S08]  /*3f00*/  DADD R24, R54, R24 ;  /* 0x0000000036187229 */ /* 0x000fd00000000018 */
[----:B------:R-:W-:-:S06]  /*3f10*/  DSETP.GT.AND P0, PT, R24, 1, PT ;  /* 0x3ff000001800742a */ /* 0x000fcc0003f04000 */
[----:B------:R-:W-:-:S14]  /*3f20*/  DSETP.LT.OR P0, PT, R54, RZ, P0 ;  /* 0x000000ff3600722a */ /* 0x000fdc0000701400 */
[----:B------:R-:W-:Y:S05]  /*3f30*/  @P0 BRA `(.L_x_88) ;  /* 0x0000000000640947 */ /* 0x000fea0003800000 */
[----:B------:R-:W0:Y:S01]  /*3f40*/  MUFU.RCP64H R25, R65 ;  /* 0x0000004100197308 */ /* 0x000e220000001800 */
[----:B------:R-:W-:Y:S01]  /*3f50*/  IMAD.MOV.U32 R24, RZ, RZ, 0x1 ;  /* 0x00000001ff187424 */ /* 0x000fe200078e00ff */
        /* <DEDUP_REMOVED lines=20> */
.L_x_94:
[----:B------:R-:W-:Y:S05]  /*40a0*/  BSYNC.RECONVERGENT B6 ;  /* 0x0000000000067941 */ /* 0x000fea0003800200 */
.L_x_93:
[----:B------:R-:W-:Y:S02]  /*40b0*/  IMAD.MOV.U32 R62, RZ, RZ, R54 ;  /* 0x000000ffff3e7224 */ /* 0x000fe400078e0036 */
[----:B------:R-:W-:-:S07]  /*40c0*/  IMAD.MOV.U32 R63, RZ, RZ, R55 ;  /* 0x000000ffff3f7224 */ /* 0x000fce00078e0037 */
.L_x_88:
[----:B------:R-:W-:Y:S05]  /*40d0*/  BSYNC.RECONVERGENT B5 ;  /* 0x0000000000057941 */ /* 0x000fea0003800200 */
.L_x_87:
[C---:B------:R-:W-:Y:S01]  /*40e0*/  DSETP.GEU.AND P0, PT, R62.reuse, R78, PT ;  /* 0x0000004e3e00722a */ /* 0x040fe20003f0e000 */
[----:B------:R-:W-:Y:S01]  /*40f0*/  PRMT R24, RZ, 0x7610, R24 ;  /* 0x00007610ff187816 */ /* 0x000fe20000000018 */
[----:B------:R-:W-:Y:S01]  /*4100*/  DSETP.GT.AND P1, PT, R62, RZ, PT ;  /* 0x000000ff3e00722a */ /* 0x000fe20003f24000 */
[----:B------:R-:W-:-:S13]  /*4110*/  PRMT R25, RZ, 0x7610, R25 ;  /* 0x00007610ff197816 */ /* 0x000fda0000000019 */
[----:B------:R-:W-:Y:S05]  /*4120*/  @!P0 BREAK.RELIABLE P1, B4 ;  /* 0x0000000000048942 */ /* 0x000fea0000800100 */
[----:B------:R-:W-:Y:S05]  /*4130*/  @!P0 BREAK.RELIABLE P1, B3 ;  /* 0x0000000000038942 */ /* 0x000fea0000800100 */
[----:B------:R-:W-:Y:S05]  /*4140*/  @!P0 BRA P1, `(.L_x_75) ;  /* 0x0000000000488947 */ /* 0x000fea0000800000 */
.L_x_86:
[----:B------:R-:W-:Y:S05]  /*4150*/  BSYNC.RELIABLE B4 ;  /* 0x0000000000047941 */ /* 0x000fea0003800100 */
.L_x_85:
[----:B------:R-:W0:Y:S01]  /*4160*/  LDCU UR5, c[0x0][0x3f0] ;  /* 0x00007e00ff0577ac */ /* 0x000e220008000800 */
[----:B------:R-:W-:-:S04]  /*4170*/  IADD3 R85, PT, PT, R85, 0x1, RZ ;  /* 0x0000000155557810 */ /* 0x000fc80007ffe0ff */
[----:B0-----:R-:W-:-:S13]  /*4180*/  ISETP.NE.AND P0, PT, R85, UR5, PT ;  /* 0x0000000555007c0c */ /* 0x001fda000bf05270 */
[----:B------:R-:W-:Y:S05]  /*4190*/  @P0 BRA `(.L_x_95) ;  /* 0xfffffff400d80947 */ /* 0x000fea000383ffff */
[----:B------:R-:W-:Y:S05]  /*41a0*/  BSYNC.RELIABLE B3 ;  /* 0x0000000000037941 */ /* 0x000fea0003800100 */
.L_x_84:
[----:B------:R-:W0:Y:S02]  /*41b0*/  LDC.64 R18, c[0x0][0x3e8] ;  /* 0x0000fa00ff127b82 */ /* 0x000e240000000a00 */
[----:B0-----:R-:W-:-:S06]  /*41c0*/  IMAD.WIDE R18, R26, 0x50, R18 ;  /* 0x000000501a127825 */ /* 0x001fcc00078e0212 */
[----:B------:R-:W2:Y:S01]  /*41d0*/  LDG.E R18, desc[UR12][R18.64+0x48] ;  /* 0x0000480c12127981 */ /* 0x000ea2000c1e1900 */
[----:B------:R-:W-:Y:S02]  /*41e0*/  UPRMT UR5, UR11, 0x7771, URZ ;  /* 0x000077710b057896 */ /* 0x000fe400080000ff */
[----:B------:R-:W-:Y:S02]  /*41f0*/  UPRMT UR6, UR11, 0x7772, URZ ;  /* 0x000077720b067896 */ /* 0x000fe400080000ff */
[----:B------:R-:W-:Y:S01]  /*4200*/  ULOP3.LUT UR9, UR11, 0xff, URZ, 0xc0, !UPT ;  /* 0x000000ff0b097892 */ /* 0x000fe2000f8ec0ff */
[C---:B--2---:R-:W-:Y:S02]  /*4210*/  PRMT R25, R18.reuse, 0x7772, RZ ;  /* 0x0000777212197816 */ /* 0x044fe400000000ff */
[C---:B------:R-:W-:Y:S02]  /*4220*/  PRMT R24, R18.reuse, 0x7771, RZ ;  /* 0x0000777112187816 */ /* 0x040fe400000000ff */
[----:B------:R-:W-:Y:S01]  /*4230*/  LOP3.LUT R0, R18, 0xff, RZ, 0xc0, !PT ;  /* 0x000000ff12007812 */ /* 0x000fe200078ec0ff */
[----:B------:R-:W-:-:S02]  /*4240*/  IMAD R25, R25, UR6, RZ ;  /* 0x0000000619197c24 */ /* 0x000fc4000f8e02ff */
[----:B------:R-:W-:Y:S02]  /*4250*/  IMAD R24, R24, UR5, RZ ;  /* 0x0000000518187c24 */ /* 0x000fe4000f8e02ff */
[----:B------:R-:W-:-:S07]  /*4260*/  IMAD R0, R0, UR9, RZ ;  /* 0x0000000900007c24 */ /* 0x000fce000f8e02ff */
.L_x_75:
[----:B------:R-:W-:Y:S05]  /*4270*/  BSYNC.RECONVERGENT B2 ;  /* 0x0000000000027941 */ /* 0x000fea0003800200 */
.L_x_74:
[----:B------:R-:W0:Y:S01]  /*4280*/  LDCU.64 UR14, c[0x0][0x3b0] ;  /* 0x00007600ff0e77ac */ /* 0x000e220008000a00 */
[----:B------:R-:W1:Y:S01]  /*4290*/  LDC.64 R18, c[0x0][0x3c0] ;  /* 0x0000f000ff127b82 */ /* 0x000e620000000a00 */
[----:B------:R-:W-:Y:S02]  /*42a0*/  LOP3.LUT R20, R0, 0xffff, RZ, 0xc0, !PT ;  /* 0x0000ffff00147812 */ /* 0x000fe400078ec0ff */
[----:B------:R-:W-:Y:S01]  /*42b0*/  LOP3.LUT R0, RZ, R27, RZ, 0x33, !PT ;  /* 0x0000001bff007212 */ /* 0x000fe200078e33ff */
[----:B------:R-:W-:Y:S01]  /*42c0*/  UMOV UR5, 0x3340 ;  /* 0x0000334000057882 */ /* 0x000fe20000000000 */
[----:B------:R-:W-:Y:S01]  /*42d0*/  LOP3.LUT R21, R24, 0xffff, RZ, 0xc0, !PT ;  /* 0x0000ffff18157812 */ /* 0x000fe200078ec0ff */
[----:B------:R-:W-:Y:S01]  /*42e0*/  IMAD.U32 R22, RZ, RZ, UR5 ;  /* 0x00000005ff167e24 */ /* 0x000fe2000f8e00ff */
[----:B------:R-:W-:Y:S01]  /*42f0*/  LOP3.LUT R25, R25, 0xffff, RZ, 0xc0, !PT ;  /* 0x0000ffff19197812 */ /* 0x000fe200078ec0ff */
[----:B------:R-:W-:Y:S01]  /*4300*/  VIADD R27, R27, UR4 ;  /* 0x000000041b1b7c36 */ /* 0x000fe20008000000 */
[----:B------:R-:W-:-:S02]  /*4310*/  PRMT R20, R20, 0x3340, R21 ;  /* 0x0000334014147816 */ /* 0x000fc40000000015 */
[----:B------:R-:W-:-:S04]  /*4320*/  PRMT R25, R25, R22, 0xff ;  /* 0x000000ff19197416 */ /* 0x000fc80000000016 */
[----:B------:R-:W-:Y:S01]  /*4330*/  PRMT R25, R20, 0x5410, R25 ;  /* 0x0000541014197816 */ /* 0x000fe20000000019 */
[----:B0-----:R-:W-:Y:S01]  /*4340*/  VIADD R0, R0, UR15 ;  /* 0x0000000f00007c36 */ /* 0x001fe20008000000 */
[----:B------:R-:W-:-:S03]  /*4350*/  ISETP.GE.AND P0, PT, R27, UR15, PT ;  /* 0x0000000f1b007c0c */ /* 0x000fc6000bf06270 */
[----:B------:R-:W-:-:S04]  /*4360*/  IMAD R21, R0, UR14, R29 ;  /* 0x0000000e00157c24 */ /* 0x000fc8000f8e021d */
[----:B-1----:R-:W-:-:S05]  /*4370*/  IMAD.WIDE R18, R21, 0x4, R18 ;  /* 0x0000000415127825 */ /* 0x002fca00078e0212 */
[----:B------:R0:W-:Y:S01]  /*4380*/  STG.E desc[UR12][R18.64], R25 ;  /* 0x0000001912007986 */ /* 0x0001e2000c10190c */
[----:B------:R-:W-:Y:S05]  /*4390*/  @!P0 BRA `(.L_x_96) ;  /* 0xffffffdc00288947 */ /* 0x000fea000383ffff */
.L_x_54:
[----:B------:R-:W-:Y:S05]  /*43a0*/  BSYNC.RECONVERGENT B1 ;  /* 0x0000000000017941 */ /* 0x000fea0003800200 */
.L_x_53:
[----:B------:R-:W1:Y:S01]  /*43b0*/  LDCU UR5, c[0x0][0x360] ;  /* 0x00006c00ff0577ac */ /* 0x000e620008000800 */
[----:B------:R-:W1:Y:S01]  /*43c0*/  LDC R0, c[0x0][0x370] ;  /* 0x0000dc00ff007b82 */ /* 0x000e620000000800 */
[----:B------:R-:W2:Y:S01]  /*43d0*/  LDCU UR6, c[0x0][0x3b0] ;  /* 0x00007600ff0677ac */ /* 0x000ea20008000800 */
[----:B-1----:R-:W-:-:S05]  /*43e0*/  IMAD R29, R0, UR5, R29 ;  /* 0x00000005001d7c24 */ /* 0x002fca000f8e021d */
[----:B--2---:R-:W-:-:S13]  /*43f0*/  ISETP.GE.AND P0, PT, R29, UR6, PT ;  /* 0x000000061d007c0c */ /* 0x004fda000bf06270 */
[----:B------:R-:W-:Y:S05]  /*4400*/  @!P0 BRA `(.L_x_97) ;  /* 0xffffffd800f88947 */ /* 0x000fea000383ffff */
[----:B------:R-:W-:Y:S05]  /*4410*/  EXIT ;  /* 0x000000000000794d */ /* 0x000fea0003800000 */
.L_x_50:
[----:B------:R-:W0:Y:S01]  /*4420*/  I2F.U32.RP R6, UR4 ;  /* 0x0000000400067d06 */ /* 0x000e220008209000 */
[----:B------:R-:W-:Y:S01]  /*4430*/  IADD3 R0, PT, PT, R28, UR4, RZ ;  /* 0x000000041c007c10 */ /* 0x000fe2000fffe0ff */
[----:B------:R-:W-:Y:S01]  /*4440*/  IMAD R7, RZ, RZ, -UR4 ;  /* 0x80000004ff077e24 */ /* 0x000fe2000f8e02ff */
[----:B------:R-:W-:Y:S01]  /*4450*/  ISETP.NE.U32.AND P2, PT, RZ, UR4, PT ;  /* 0x00000004ff007c0c */ /* 0x000fe2000bf45070 */
[----:B------:R-:W1:Y:S01]  /*4460*/  LDCU UR6, c[0x0][0x3b0] ;  /* 0x00007600ff0677ac */ /* 0x000e620008000800 */
[C---:B------:R-:W-:Y:S02]  /*4470*/  ISETP.GE.AND P0, PT, R0.reuse, UR7, PT ;  /* 0x0000000700007c0c */ /* 0x040fe4000bf06270 */
[C---:B------:R-:W-:Y:S02]  /*4480*/  VIMNMX R5, PT, PT, R0.reuse, UR7, !PT ;  /* 0x0000000700057c48 */ /* 0x040fe4000ffe0100 */
[----:B------:R-:W-:Y:S02]  /*4490*/  SEL R4, RZ, 0x1, P0 ;  /* 0x00000001ff047807 */ /* 0x000fe40000000000 */
[----:B------:R-:W-:-:S02]  /*44a0*/  IADD3 R13, PT, PT, R0, UR4, RZ ;  /* 0x00000004000d7c10 */ /* 0x000fc4000fffe0ff */
[----:B------:R-:W-:Y:S01]  /*44b0*/  IADD3 R5, PT, PT, R5, -R0, -R4 ;  /* 0x8000000005057210 */ /* 0x000fe20007ffe804 */
[----:B0-----:R-:W0:Y:S02]  /*44c0*/  MUFU.RCP R6, R6 ;  /* 0x0000000600067308 */ /* 0x001e240000001000 */
[----:B------:R-:W-:Y:S02]  /*44d0*/  VIADD R22, R13, UR4 ;  /* 0x000000040d167c36 */ /* 0x000fe40008000000 */
[----:B0-----:R-:W-:-:S04]  /*44e0*/  VIADD R2, R6, 0xffffffe ;  /* 0x0ffffffe06027836 */ /* 0x001fc80000000000 */
[----:B------:R0:W2:Y:S02]  /*44f0*/  F2I.FTZ.U32.TRUNC.NTZ R3, R2 ;  /* 0x0000000200037305 */ /* 0x0000a4000021f000 */
[----:B0-----:R-:W-:Y:S02]  /*4500*/  IMAD.MOV.U32 R2, RZ, RZ, RZ ;  /* 0x000000ffff027224 */ /* 0x001fe400078e00ff */
[----:B--2---:R-:W-:-:S04]  /*4510*/  IMAD R7, R7, R3, RZ ;  /* 0x0000000307077224 */ /* 0x004fc800078e02ff */
[----:B------:R-:W-:-:S06]  /*4520*/  IMAD.HI.U32 R6, R3, R7, R2 ;  /* 0x0000000703067227 */ /* 0x000fcc00078e0002 */
[----:B------:R-:W-:-:S04]  /*4530*/  IMAD.HI.U32 R3, R6, R5, RZ ;  /* 0x0000000506037227 */ /* 0x000fc800078e00ff */
[----:B------:R-:W-:-:S04]  /*4540*/  IMAD.MOV R2, RZ, RZ, -R3 ;  /* 0x000000ffff027224 */ /* 0x000fc800078e0a03 */
[----:B------:R-:W-:Y:S01]  /*4550*/  IMAD R5, R2, UR4, R5 ;  /* 0x0000000402057c24 */ /* 0x000fe2000f8e0205 */
[----:B------:R-:W-:-:S04]  /*4560*/  LOP3.LUT R2, RZ, R28, RZ, 0x33, !PT ;  /* 0x0000001cff027212 */ /* 0x000fc800078e33ff */
[----:B------:R-:W-:Y:S01]  /*4570*/  ISETP.GE.U32.AND P0, PT, R5, UR4, PT ;  /* 0x0000000405007c0c */ /* 0x000fe2000bf06070 */
[----:B------:R-:W-:-:S12]  /*4580*/  VIADD R14, R2, UR7 ;  /* 0x00000007020e7c36 */ /* 0x000fd80008000000 */
[----:B------:R-:W-:Y:S02]  /*4590*/  @P0 VIADD R5, R5, -UR4 ;  /* 0x8000000405050c36 */ /* 0x000fe40008000000 */
[----:B------:R-:W-:-:S03]  /*45a0*/  @P0 VIADD R3, R3, 0x1 ;  /* 0x0000000103030836 */ /* 0x000fc60000000000 */
[----:B------:R-:W-:Y:S02]  /*45b0*/  ISETP.GE.U32.AND P1, PT, R5, UR4, PT ;  /* 0x0000000405007c0c */ /* 0x000fe4000bf26070 */
[----:B------:R-:W-:-:S05]  /*45c0*/  LOP3.LUT R5, RZ, R0, RZ, 0x33, !PT ;  /* 0x00000000ff057212 */ /* 0x000fca00078e33ff */
[----:B------:R-:W-:-:S06]  /*45d0*/  VIADD R16, R5, UR7 ;  /* 0x0000000705107c36 */ /* 0x000fcc0008000000 */
[----:B------:R-:W-:Y:S01]  /*45e0*/  @P1 VIADD R3, R3, 0x1 ;  /* 0x0000000103031836 */ /* 0x000fe20000000000 */
[----:B------:R-:W-:-:S05]  /*45f0*/  @!P2 LOP3.LUT R3, RZ, UR4, RZ, 0x33, !PT ;  /* 0x00000004ff03ac12 */ /* 0x000fca000f8e33ff */
[----:B------:R-:W-:Y:S01]  /*4600*/  IMAD.IADD R12, R4, 0x1, R3 ;  /* 0x00000001040c7824 */ /* 0x000fe200078e0203 */
[----:B------:R-:W-:-:S04]  /*4610*/  LOP3.LUT R3, RZ, R13, RZ, 0x33, !PT ;  /* 0x0000000dff037212 */ /* 0x000fc800078e33ff */
[----:B------:R-:W-:Y:S01]  /*4620*/  LOP3.LUT R21, R12, 0x3, RZ, 0xc0, !PT ;  /* 0x000000030c157812 */ /* 0x000fe200078ec0ff */
[----:B-1----:R-:W-:-:S07]  /*4630*/  VIADD R18, R3, UR7 ;  /* 0x0000000703127c36 */ /* 0x002fce0008000000 */
.L_x_103:
[----:B0-----:R-:W0:Y:S01]  /*4640*/  LDC R20, c[0x0][0x3b4] ;  /* 0x0000ed00ff147b82 */ /* 0x001e220000000800 */
[----:B------:R-:W-:Y:S01]  /*4650*/  BSSY.RECONVERGENT B0, `(.L_x_98) ;  /* 0x0000038000007945 */ /* 0x000fe20003800200 */
[----:B0-----:R-:W-:-:S13]  /*4660*/  ISETP.GE.AND P0, PT, R28, R20, PT ;  /* 0x000000141c00720c */ /* 0x001fda0003f06270 */
[----:B-12---:R-:W-:Y:S05]  /*4670*/  @P0 BRA `(.L_x_99) ;  /* 0x0000000000d40947 */ /* 0x006fea0003800000 */
        /* <DEDUP_REMOVED lines=16> */
[----:B-1----:R-:W-:Y:S02]  /*4780*/  IMAD R3, R16, R7, R29 ;  /* 0x0000000710037224 */ /* 0x002fe400078e021d */
[----:B------:R-:W-:Y:S02]  /*4790*/  IMAD.MOV.U32 R15, RZ, RZ, R13 ;  /* 0x000000ffff0f7224 */ /* 0x000fe400078e000d */
[----:B------:R-:W-:-:S05]  /*47a0*/  IMAD.WIDE R2, R3, 0x4, R4 ;  /* 0x0000000403027825 */ /* 0x000fca00078e0204 */
[----:B------:R2:W-:Y:S03]  /*47b0*/  STG.E desc[UR12][R2.64], R9 ;  /* 0x0000000902007986 */ /* 0x0005e6000c10190c */
[----:B------:R-:W-:Y:S02]  /*47c0*/  @P0 IMAD R7, R18, R7, R29 ;  /* 0x0000000712070224 */ /* 0x000fe400078e021d */
[----:B------:R-:W-:Y:S02]  /*47d0*/  @P0 IMAD.MOV.U32 R15, RZ, RZ, R22 ;  /* 0x000000ffff0f0224 */ /* 0x000fe400078e0016 */
[----:B------:R-:W-:-:S05]  /*47e0*/  @P0 IMAD.WIDE R4, R7, 0x4, R4 ;  /* 0x0000000407040825 */ /* 0x000fca00078e0204 */
[----:B------:R2:W-:Y:S02]  /*47f0*/  @P0 STG.E desc[UR12][R4.64], R9 ;  /* 0x0000000904000986 */ /* 0x0005e4000c10190c */
.L_x_101:
[----:B------:R-:W-:Y:S05]  /*4800*/  BSYNC.RECONVERGENT B1 ;  /* 0x0000000000017941 */ /* 0x000fea0003800200 */
.L_x_100:
[----:B------:R-:W-:Y:S05]  /*4810*/  @!P1 BRA `(.L_x_99) ;  /* 0x00000000006c9947 */ /* 0x000fea0003800000 */
.L_x_102:
[----:B-12---:R-:W-:Y:S01]  /*4820*/  VIADD R3, R15, UR4 ;  /* 0x000000040f037c36 */ /* 0x006fe20008000000 */
[----:B------:R-:W-:Y:S02]  /*4830*/  LOP3.LUT R2, RZ, R15, RZ, 0x33, !PT ;  /* 0x0000000fff027212 */ /* 0x000fe400078e33ff */
[----:B------:R-:W-:Y:S02]  /*4840*/  MOV R19, 0xff000000 ;  /* 0xff00000000137802 */ /* 0x000fe40000000f00 */
[----:B------:R-:W-:Y:S01]  /*4850*/  IADD3 R4, PT, PT, R3, UR4, RZ ;  /* 0x0000000403047c10 */ /* 0x000fe2000fffe0ff */
[----:B------:R-:W-:Y:S01]  /*4860*/  IMAD.IADD R2, R2, 0x1, R20 ;  /* 0x0000000102027824 */ /* 0x000fe200078e0214 */
[----:B------:R-:W-:Y:S02]  /*4870*/  LOP3.LUT R3, RZ, R3, RZ, 0x33, !PT ;  /* 0x00000003ff037212 */ /* 0x000fe400078e33ff */
[----:B------:R-:W-:Y:S01]  /*4880*/  LOP3.LUT R5, RZ, R4, RZ, 0x33, !PT ;  /* 0x00000004ff057212 */ /* 0x000fe200078e33ff */
[----:B------:R-:W-:-:S02]  /*4890*/  VIADD R17, R4, UR4 ;  /* 0x0000000404117c36 */ /* 0x000fc40008000000 */
[--C-:B------:R-:W-:Y:S02]  /*48a0*/  IMAD.IADD R4, R3, 0x1, R20.reuse ;  /* 0x0000000103047824 */ /* 0x100fe400078e0214 */
[--C-:B------:R-:W-:Y:S01]  /*48b0*/  IMAD.IADD R6, R5, 0x1, R20.reuse ;  /* 0x0000000105067824 */ /* 0x100fe200078e0214 */
[----:B------:R-:W-:Y:S01]  /*48c0*/  LOP3.LUT R7, RZ, R17, RZ, 0x33, !PT ;  /* 0x00000011ff077212 */ /* 0x000fe200078e33ff */
[--C-:B------:R-:W-:Y:S02]  /*48d0*/  IMAD R3, R2, UR6, R29.reuse ;  /* 0x0000000602037c24 */ /* 0x100fe4000f8e021d */
[--C-:B------:R-:W-:Y:S02]  /*48e0*/  IMAD R5, R4, UR6, R29.reuse ;  /* 0x0000000604057c24 */ /* 0x100fe4000f8e021d */
[----:B------:R-:W-:Y:S02]  /*48f0*/  IMAD.IADD R8, R7, 0x1, R20 ;  /* 0x0000000107087824 */ /* 0x000fe400078e0214 */
[----:B------:R-:W-:-:S02]  /*4900*/  IMAD R7, R6, UR6, R29 ;  /* 0x0000000606077c24 */ /* 0x000fc4000f8e021d */
[----:B------:R-:W-:Y:S02]  /*4910*/  IMAD R9, R8, UR6, R29 ;  /* 0x0000000608097c24 */ /* 0x000fe4000f8e021d */
[----:B0-----:R-:W-:-:S04]  /*4920*/  IMAD.WIDE R2, R3, 0x4, R10 ;  /* 0x0000000403027825 */ /* 0x001fc800078e020a */
[--C-:B------:R-:W-:Y:S01]  /*4930*/  IMAD.WIDE R4, R5, 0x4, R10.reuse ;  /* 0x0000000405047825 */ /* 0x100fe200078e020a */
[----:B------:R3:W-:Y:S03]  /*4940*/  STG.E desc[UR12][R2.64], R19 ;  /* 0x0000001302007986 */ /* 0x0007e6000c10190c */
[--C-:B------:R-:W-:Y:S01]  /*4950*/  IMAD.WIDE R6, R7, 0x4, R10.reuse ;  /* 0x0000000407067825 */ /* 0x100fe200078e020a */
[----:B------:R3:W-:Y:S03]  /*4960*/  STG.E desc[UR12][R4.64], R19 ;  /* 0x0000001304007986 */ /* 0x0007e6000c10190c */
[----:B------:R-:W-:Y:S01]  /*4970*/  IMAD.WIDE R8, R9, 0x4, R10 ;  /* 0x0000000409087825 */ /* 0x000fe200078e020a */
[----:B------:R3:W-:Y:S03]  /*4980*/  STG.E desc[UR12][R6.64], R19 ;  /* 0x0000001306007986 */ /* 0x0007e6000c10190c */
[----:B------:R-:W-:Y:S01]  /*4990*/  VIADD R15, R17, UR4 ;  /* 0x00000004110f7c36 */ /* 0x000fe20008000000 */
[----:B------:R3:W-:Y:S04]  /*49a0*/  STG.E desc[UR12][R8.64], R19 ;  /* 0x0000001308007986 */ /* 0x0007e8000c10190c */
[----:B------:R-:W-:-:S13]  /*49b0*/  ISETP.GE.AND P0, PT, R15, R20, PT ;  /* 0x000000140f00720c */ /* 0x000fda0003f06270 */
[----:B---3--:R-:W-:Y:S05]  /*49c0*/  @!P0 BRA `(.L_x_102) ;  /* 0xfffffffc00948947 */ /* 0x008fea000383ffff */
.L_x_99:
[----:B------:R-:W-:Y:S05]  /*49d0*/  BSYNC.RECONVERGENT B0 ;  /* 0x0000000000007941 */ /* 0x000fea0003800200 */
.L_x_98:
[----:B------:R-:W3:Y:S01]  /*49e0*/  LDCU UR7, c[0x0][0x3b0] ;  /* 0x00007600ff0777ac */ /* 0x000ee20008000800 */
[----:B------:R-:W-:-:S05]  /*49f0*/  VIADD R29, R29, UR5 ;  /* 0x000000051d1d7c36 */ /* 0x000fca0008000000 */
[----:B---3--:R-:W-:-:S13]  /*4a00*/  ISETP.GE.AND P0, PT, R29, UR7, PT ;  /* 0x000000071d007c0c */ /* 0x008fda000bf06270 */
[----:B------:R-:W-:Y:S05]  /*4a10*/  @!P0 BRA `(.L_x_103) ;  /* 0xfffffffc00088947 */ /* 0x000fea000383ffff */
[----:B------:R-:W-:Y:S05]  /*4a20*/  EXIT ;  /* 0x000000000000794d */ /* 0x000fea0003800000 */
        .weak           $__internal_0_$__cuda_sm20_dblrcp_rn_slowpath_v3
        .type           $__internal_0_$__cuda_sm20_dblrcp_rn_slowpath_v3,@function
        .size           $__internal_0_$__cuda_sm20_dblrcp_rn_slowpath_v3,($__internal_1_$__cuda_sm20_div_rn_f64_full - $__internal_0_$__cuda_sm20_dblrcp_rn_slowpath_v3)
$__internal_0_$__cuda_sm20_dblrcp_rn_slowpath_v3:
[----:B------:R-:W-:Y:S01]  /*4a30*/  DSETP.GTU.AND P0, PT, |R20|, +INF , PT ;  /* 0x7ff000001400742a */ /* 0x000fe20003f0c200 */
[----:B------:R-:W-:-:S13]  /*4a40*/  BSSY.RECONVERGENT B1, `(.L_x_104) ;  /* 0x0000024000017945 */ /* 0x000fda0003800200 */
[----:B------:R-:W-:Y:S05]  /*4a50*/  @P0 BRA `(.L_x_105) ;  /* 0x0000000000800947 */ /* 0x000fea0003800000 */
[----:B------:R-:W-:-:S05]  /*4a60*/  LOP3.LUT R4, R21, 0x7fffffff, RZ, 0xc0, !PT ;  /* 0x7fffffff15047812 */ /* 0x000fca00078ec0ff */
[----:B------:R-:W-:-:S05]  /*4a70*/  VIADD R2, R4, 0xffffffff ;  /* 0xffffffff04027836 */ /* 0x000fca0000000000 */
[----:B------:R-:W-:-:S13]  /*4a80*/  ISETP.GE.U32.AND P0, PT, R2, 0x7fefffff, PT ;  /* 0x7fefffff0200780c */ /* 0x000fda0003f06070 */
[----:B------:R-:W-:Y:S01]  /*4a90*/  @P0 LOP3.LUT R3, R21, 0x7ff00000, RZ, 0x3c, !PT ;  /* 0x7ff0000015030812 */ /* 0x000fe200078e3cff */
[----:B------:R-:W-:Y:S01]  /*4aa0*/  @P0 IMAD.MOV.U32 R2, RZ, RZ, RZ ;  /* 0x000000ffff020224 */ /* 0x000fe200078e00ff */
[----:B------:R-:W-:Y:S06]  /*4ab0*/  @P0 BRA `(.L_x_106) ;  /* 0x0000000000700947 */ /* 0x000fec0003800000 */
[----:B------:R-:W-:-:S13]  /*4ac0*/  ISETP.GE.U32.AND P0, PT, R4, 0x1000001, PT ;  /* 0x010000010400780c */ /* 0x000fda0003f06070 */
[----:B------:R-:W-:Y:S05]  /*4ad0*/  @!P0 BRA `(.L_x_107) ;  /* 0x0000000000388947 */ /* 0x000fea0003800000 */
[----:B------:R-:W-:Y:S01]  /*4ae0*/  VIADD R3, R21, 0xc0200000 ;  /* 0xc020000015037836 */ /* 0x000fe20000000000 */
[----:B------:R-:W-:Y:S01]  /*4af0*/  MOV R2, R20 ;  /* 0x0000001400027202 */ /* 0x000fe20000000f00 */
[----:B------:R-:W-:Y:S02]  /*4b00*/  IMAD.MOV.U32 R4, RZ, RZ, R19 ;  /* 0x000000ffff047224 */ /* 0x000fe400078e0013 */
[----:B------:R-:W0:Y:S04]  /*4b10*/  MUFU.RCP64H R5, R3 ;  /* 0x0000000300057308 */ /* 0x000e280000001800 */
[----:B0-----:R-:W-:-:S08]  /*4b20*/  DFMA R18, -R2, R4, 1 ;  /* 0x3ff000000212742b */ /* 0x001fd00000000104 */
[----:B------:R-:W-:-:S08]  /*4b30*/  DFMA R18, R18, R18, R18 ;  /* 0x000000121212722b */ /* 0x000fd00000000012 */
[----:B------:R-:W-:-:S08]  /*4b40*/  DFMA R18, R4, R18, R4 ;  /* 0x000000120412722b */ /* 0x000fd00000000004 */
[----:B------:R-:W-:-:S08]  /*4b50*/  DFMA R4, -R2, R18, 1 ;  /* 0x3ff000000204742b */ /* 0x000fd00000000112 */
[----:B------:R-:W-:-:S08]  /*4b60*/  DFMA R4, R18, R4, R18 ;  /* 0x000000041204722b */ /* 0x000fd00000000012 */
[----:B------:R-:W-:-:S08]  /*4b70*/  DMUL R4, R4, 2.2250738585072013831e-308 ;  /* 0x0010000004047828 */ /* 0x000fd00000000000 */
[----:B------:R-:W-:-:S08]  /*4b80*/  DFMA R18, -R20, R4, 1 ;  /* 0x3ff000001412742b */ /* 0x000fd00000000104 */
[----:B------:R-:W-:-:S08]  /*4b90*/  DFMA R18, R18, R18, R18 ;  /* 0x000000121212722b */ /* 0x000fd00000000012 */
[----:B------:R-:W-:Y:S01]  /*4ba0*/  DFMA R2, R4, R18, R4 ;  /* 0x000000120402722b */ /* 0x000fe20000000004 */
[----:B------:R-:W-:Y:S10]  /*4bb0*/  BRA `(.L_x_106) ;  /* 0x0000000000307947 */ /* 0x000ff40003800000 */
.L_x_107:
[----:B------:R-:W-:Y:S01]  /*4bc0*/  DMUL R4, R20, 8.11296384146066816958e+31 ;  /* 0x4690000014047828 */ /* 0x000fe20000000000 */
[----:B------:R-:W-:-:S05]  /*4bd0*/  IMAD.MOV.U32 R2, RZ, RZ, R19 ;  /* 0x000000ffff027224 */ /* 0x000fca00078e0013 */
[----:B------:R-:W0:Y:S02]  /*4be0*/  MUFU.RCP64H R3, R5 ;  /* 0x0000000500037308 */ /* 0x000e240000001800 */
[----:B0-----:R-:W-:-:S08]  /*4bf0*/  DFMA R18, -R4, R2, 1 ;  /* 0x3ff000000412742b */ /* 0x001fd00000000102 */
[----:B------:R-:W-:-:S08]  /*4c00*/  DFMA R18, R18, R18, R18 ;  /* 0x000000121212722b */ /* 0x000fd00000000012 */
[----:B------:R-:W-:-:S08]  /*4c10*/  DFMA R18, R2, R18, R2 ;  /* 0x000000120212722b */ /* 0x000fd00000000002 */
[----:B------:R-:W-:-:S08]  /*4c20*/  DFMA R2, -R4, R18, 1 ;  /* 0x3ff000000402742b */ /* 0x000fd00000000112 */
[----:B------:R-:W-:-:S08]  /*4c30*/  DFMA R2, R18, R2, R18 ;  /* 0x000000021202722b */ /* 0x000fd00000000012 */
[----:B------:R-:W-:Y:S01]  /*4c40*/  DMUL R2, R2, 8.11296384146066816958e+31 ;  /* 0x4690000002027828 */ /* 0x000fe20000000000 */
[----:B------:R-:W-:Y:S10]  /*4c50*/  BRA `(.L_x_106) ;  /* 0x0000000000087947 */ /* 0x000ff40003800000 */
.L_x_105:
[----:B------:R-:W-:Y:S01]  /*4c60*/  LOP3.LUT R3, R21, 0x80000, RZ, 0xfc, !PT ;  /* 0x0008000015037812 */ /* 0x000fe200078efcff */
[----:B------:R-:W-:-:S07]  /*4c70*/  IMAD.MOV.U32 R2, RZ, RZ, R20 ;  /* 0x000000ffff027224 */ /* 0x000fce00078e0014 */
.L_x_106:
[----:B------:R-:W-:Y:S05]  /*4c80*/  BSYNC.RECONVERGENT B1 ;  /* 0x0000000000017941 */ /* 0x000fea0003800200 */
.L_x_104:
[----:B------:R-:W-:Y:S01]  /*4c90*/  IMAD.MOV.U32 R4, RZ, RZ, R2 ;  /* 0x000000ffff047224 */ /* 0x000fe200078e0002 */
[----:B------:R-:W-:Y:S01]  /*4ca0*/  MOV R2, R0 ;  /* 0x0000000000027202 */ /* 0x000fe20000000f00 */
[----:B------:R-:W-:Y:S02]  /*4cb0*/  IMAD.MOV.U32 R5, RZ, RZ, R3 ;  /* 0x000000ffff057224 */ /* 0x000fe400078e0003 */
[----:B------:R-:W-:-:S04]  /*4cc0*/  IMAD.MOV.U32 R3, RZ, RZ, 0x0 ;  /* 0x00000000ff037424 */ /* 0x000fc800078e00ff */
[----:B------:R-:W-:Y:S05]  /*4cd0*/  RET.REL.NODEC R2 `(_Z13kernel_render4vec3S_iidP6uchar4S_S0_P4meshi) ;  /* 0xffffffb002c87950 */ /* 0x000fea0003c3ffff */
        .weak           $__internal_1_$__cuda_sm20_div_rn_f64_full
        .type           $__internal_1_$__cuda_sm20_div_rn_f64_full,@function
        .size           $__internal_1_$__cuda_sm20_div_rn_f64_full,($__internal_2_$__cuda_sm20_dsqrt_rn_f64_mediumpath_v1 - $__internal_1_$__cuda_sm20_div_rn_f64_full)
$__internal_1_$__cuda_sm20_div_rn_f64_full:
[C---:B------:R-:W-:Y:S01]  /*4ce0*/  FSETP.GEU.AND P0, PT, |R45|.reuse, 1.469367938527859385e-39, PT ;  /* 0x001000002d00780b */ /* 0x040fe20003f0e200 */
[----:B------:R-:W-:Y:S01]  /*4cf0*/  IMAD.MOV.U32 R50, RZ, RZ, 0x1 ;  /* 0x00000001ff327424 */ /* 0x000fe200078e00ff */
[----:B------:R-:W-:Y:S01]  /*4d00*/  LOP3.LUT R42, R45, 0x800fffff, RZ, 0xc0, !PT ;  /* 0x800fffff2d2a7812 */ /* 0x000fe200078ec0ff */
[----:B------:R-:W-:Y:S01]  /*4d10*/  IMAD.MOV.U32 R54, RZ, RZ, 0x1ca00000 ;  /* 0x1ca00000ff367424 */ /* 0x000fe200078e00ff */
[C---:B------:R-:W-:Y:S01]  /*4d20*/  FSETP.GEU.AND P3, PT, |R47|.reuse, 1.469367938527859385e-39, PT ;  /* 0x001000002f00780b */ /* 0x040fe20003f6e200 */
[----:B------:R-:W-:Y:S01]  /*4d30*/  BSSY.RECONVERGENT B0, `(.L_x_108) ;  /* 0x0000052000007945 */ /* 0x000fe20003800200 */
[----:B------:R-:W-:Y:S01]  /*4d40*/  LOP3.LUT R43, R42, 0x3ff00000, RZ, 0xfc, !PT ;  /* 0x3ff000002a2b7812 */ /* 0x000fe200078efcff */
[----:B------:R-:W-:Y:S01]  /*4d50*/  IMAD.MOV.U32 R42, RZ, RZ, R44 ;  /* 0x000000ffff2a7224 */ /* 0x000fe200078e002c */
[----:B------:R-:W-:Y:S02]  /*4d60*/  LOP3.LUT R33, R47, 0x7ff00000, RZ, 0xc0, !PT ;  /* 0x7ff000002f217812 */ /* 0x000fe400078ec0ff */
[----:B------:R-:W-:-:S03]  /*4d70*/  LOP3.LUT R32, R45, 0x7ff00000, RZ, 0xc0, !PT ;  /* 0x7ff000002d207812 */ /* 0x000fc600078ec0ff */
[----:B------:R-:W-:Y:S01]  /*4d80*/  @!P0 DMUL R42, R44, 8.98846567431157953865e+307 ;  /* 0x7fe000002c2a8828 */ /* 0x000fe20000000000 */
[----:B------:R-:W-:-:S03]  /*4d90*/  ISETP.GE.U32.AND P2, PT, R33, R32, PT ;  /* 0x000000202100720c */ /* 0x000fc60003f46070 */
[----:B------:R-:W-:Y:S02]  /*4da0*/  @!P3 LOP3.LUT R48, R45, 0x7ff00000, RZ, 0xc0, !PT ;  /* 0x7ff000002d30b812 */ /* 0x000fe400078ec0ff */
[----:B------:R-:W0:Y:S01]  /*4db0*/  MUFU.RCP64H R51, R43 ;  /* 0x0000002b00337308 */ /* 0x000e220000001800 */
[C---:B------:R-:W-:Y:S02]  /*4dc0*/  SEL R49, R54.reuse, 0x63400000, !P2 ;  /* 0x6340000036317807 */ /* 0x040fe40005000000 */
[----:B------:R-:W-:Y:S01]  /*4dd0*/  @!P3 ISETP.GE.U32.AND P4, PT, R33, R48, PT ;  /* 0x000000302100b20c */ /* 0x000fe20003f86070 */
[----:B------:R-:W-:Y:S01]  /*4de0*/  IMAD.MOV.U32 R48, RZ, RZ, R46 ;  /* 0x000000ffff307224 */ /* 0x000fe200078e002e */
[----:B------:R-:W-:Y:S02]  /*4df0*/  LOP3.LUT R49, R49, 0x800fffff, R47, 0xf8, !PT ;  /* 0x800fffff31317812 */ /* 0x000fe400078ef82f */
[----:B------:R-:W-:Y:S02]  /*4e00*/  @!P3 SEL R31, R54, 0x63400000, !P4 ;  /* 0x63400000361fb807 */ /* 0x000fe40006000000 */
[----:B------:R-:W-:-:S02]  /*4e10*/  @!P0 LOP3.LUT R32, R43, 0x7ff00000, RZ, 0xc0, !PT ;  /* 0x7ff000002b208812 */ /* 0x000fc400078ec0ff */
[----:B------:R-:W-:Y:S01]  /*4e20*/  @!P3 LOP3.LUT R31, R31, 0x80000000, R47, 0xf8, !PT ;  /* 0x800000001f1fb812 */ /* 0x000fe200078ef82f */
[----:B0-----:R-:W-:-:S08]  /*4e30*/  DFMA R86, R50, -R42, 1 ;  /* 0x3ff000003256742b */ /* 0x001fd0000000082a */
[----:B------:R-:W-:-:S08]  /*4e40*/  DFMA R86, R86, R86, R86 ;  /* 0x000000565656722b */ /* 0x000fd00000000056 */
[----:B------:R-:W-:Y:S01]  /*4e50*/  DFMA R50, R50, R86, R50 ;  /* 0x000000563232722b */ /* 0x000fe20000000032 */
[----:B------:R-:W-:Y:S01]  /*4e60*/  @!P3 LOP3.LUT R87, R31, 0x100000, RZ, 0xfc, !PT ;  /* 0x001000001f57b812 */ /* 0x000fe200078efcff */
[----:B------:R-:W-:Y:S01]  /*4e70*/  IMAD.MOV.U32 R31, RZ, RZ, R33 ;  /* 0x000000ffff1f7224 */ /* 0x000fe200078e0021 */
[----:B------:R-:W-:-:S05]  /*4e80*/  @!P3 MOV R86, RZ ;  /* 0x000000ff0056b202 */ /* 0x000fca0000000f00 */
[----:B------:R-:W-:Y:S02]  /*4e90*/  DFMA R88, R50, -R42, 1 ;  /* 0x3ff000003258742b */ /* 0x000fe4000000082a */
[----:B------:R-:W-:-:S06]  /*4ea0*/  @!P3 DFMA R48, R48, 2, -R86 ;  /* 0x400000003030b82b */ /* 0x000fcc0000000856 */
[----:B------:R-:W-:-:S04]  /*4eb0*/  DFMA R88, R50, R88, R50 ;  /* 0x000000583258722b */ /* 0x000fc80000000032 */
[----:B------:R-:W-:-:S04]  /*4ec0*/  @!P3 LOP3.LUT R31, R49, 0x7ff00000, RZ, 0xc0, !PT ;  /* 0x7ff00000311fb812 */ /* 0x000fc800078ec0ff */
[----:B------:R-:W-:Y:S01]  /*4ed0*/  DMUL R86, R88, R48 ;  /* 0x0000003058567228 */ /* 0x000fe20000000000 */
[----:B------:R-:W-:-:S05]  /*4ee0*/  VIADD R50, R31, 0xffffffff ;  /* 0xffffffff1f327836 */ /* 0x000fca0000000000 */
[----:B------:R-:W-:Y:S01]  /*4ef0*/  ISETP.GT.U32.AND P0, PT, R50, 0x7feffffe, PT ;  /* 0x7feffffe3200780c */ /* 0x000fe20003f04070 */
[----:B------:R-:W-:Y:S01]  /*4f00*/  VIADD R50, R32, 0xffffffff ;  /* 0xffffffff20327836 */ /* 0x000fe20000000000 */
[----:B------:R-:W-:-:S04]  /*4f10*/  DFMA R90, R86, -R42, R48 ;  /* 0x8000002a565a722b */ /* 0x000fc80000000030 */
[----:B------:R-:W-:-:S04]  /*4f20*/  ISETP.GT.U32.OR P0, PT, R50, 0x7feffffe, P0 ;  /* 0x7feffffe3200780c */ /* 0x000fc80000704470 */
[----:B------:R-:W-:-:S09]  /*4f30*/  DFMA R50, R88, R90, R86 ;  /* 0x0000005a5832722b */ /* 0x000fd20000000056 */
[----:B------:R-:W-:Y:S05]  /*4f40*/  @P0 BRA `(.L_x_109) ;  /* 0x00000000006c0947 */ /* 0x000fea0003800000 */
[----:B------:R-:W-:-:S04]  /*4f50*/  LOP3.LUT R32, R45, 0x7ff00000, RZ, 0xc0, !PT ;  /* 0x7ff000002d207812 */ /* 0x000fc800078ec0ff */
[CC--:B------:R-:W-:Y:S02]  /*4f60*/  VIADDMNMX R31, R33.reuse, -R32.reuse, 0xb9600000, !PT ;  /* 0xb9600000211f7446 */ /* 0x0c0fe40007800920 */
[----:B------:R-:W-:Y:S02]  /*4f70*/  ISETP.GE.U32.AND P0, PT, R33, R32, PT ;  /* 0x000000202100720c */ /* 0x000fe40003f06070 */
[----:B------:R-:W-:Y:S02]  /*4f80*/  VIMNMX R31, PT, PT, R31, 0x46a00000, PT ;  /* 0x46a000001f1f7848 */ /* 0x000fe40003fe0100 */
[----:B------:R-:W-:Y:S02]  /*4f90*/  SEL R54, R54, 0x63400000, !P0 ;  /* 0x6340000036367807 */ /* 0x000fe40004000000 */
[----:B------:R-:W-:-:S03]  /*4fa0*/  MOV R32, RZ ;  /* 0x000000ff00207202 */ /* 0x000fc60000000f00 */
[----:B------:R-:W-:-:S04]  /*4fb0*/  IMAD.IADD R31, R31, 0x1, -R54 ;  /* 0x000000011f1f7824 */ /* 0x000fc800078e0a36 */
[----:B------:R-:W-:-:S06]  /*4fc0*/  VIADD R33, R31, 0x7fe00000 ;  /* 0x7fe000001f217836 */ /* 0x000fcc0000000000 */
[----:B------:R-:W-:-:S10]  /*4fd0*/  DMUL R54, R50, R32 ;  /* 0x0000002032367228 */ /* 0x000fd40000000000 */
[----:B------:R-:W-:-:S13]  /*4fe0*/  FSETP.GTU.AND P0, PT, |R55|, 1.469367938527859385e-39, PT ;  /* 0x001000003700780b */ /* 0x000fda0003f0c200 */
[----:B------:R-:W-:Y:S05]  /*4ff0*/  @P0 BRA `(.L_x_110) ;  /* 0x0000000000940947 */ /* 0x000fea0003800000 */
[----:B------:R-:W-:-:S06]  /*5000*/  DFMA R42, R50, -R42, R48 ;  /* 0x8000002a322a722b */ /* 0x000fcc0000000030 */
[----:B------:R-:W-:-:S04]  /*5010*/  IMAD.MOV.U32 R42, RZ, RZ, RZ ;  /* 0x000000ffff2a7224 */ /* 0x000fc800078e00ff */
[C---:B------:R-:W-:Y:S02]  /*5020*/  FSETP.NEU.AND P0, PT, R43.reuse, RZ, PT ;  /* 0x000000ff2b00720b */ /* 0x040fe40003f0d000 */
[----:B------:R-:W-:-:S04]  /*5030*/  LOP3.LUT R44, R43, 0x80000000, R45, 0x48, !PT ;  /* 0x800000002b2c7812 */ /* 0x000fc800078e482d */
[----:B------:R-:W-:-:S07]  /*5040*/  LOP3.LUT R43, R44, R33, RZ, 0xfc, !PT ;  /* 0x000000212c2b7212 */ /* 0x000fce00078efcff */
[----:B------:R-:W-:Y:S05]  /*5050*/  @!P0 BRA `(.L_x_110) ;  /* 0x00000000007c8947 */ /* 0x000fea0003800000 */
[----:B------:R-:W-:Y:S01]  /*5060*/  IMAD.MOV R33, RZ, RZ, -R31 ;  /* 0x000000ffff217224 */ /* 0x000fe200078e0a1f */
[----:B------:R-:W-:Y:S01]  /*5070*/  IADD3 R31, PT, PT, -R31, -0x43300000, RZ ;  /* 0xbcd000001f1f7810 */ /* 0x000fe20007ffe1ff */
[----:B------:R-:W-:-:S06]  /*5080*/  IMAD.MOV.U32 R32, RZ, RZ, RZ ;  /* 0x000000ffff207224 */ /* 0x000fcc00078e00ff */
[----:B------:R-:W-:Y:S02]  /*5090*/  DFMA R32, R54, -R32, R50 ;  /* 0x800000203620722b */ /* 0x000fe40000000032 */
[----:B------:R-:W-:-:S08]  /*50a0*/  DMUL.RP R50, R50, R42 ;  /* 0x0000002a32327228 */ /* 0x000fd00000008000 */
[----:B------:R-:W-:Y:S02]  /*50b0*/  FSETP.NEU.AND P0, PT, |R33|, R31, PT ;  /* 0x0000001f2100720b */ /* 0x000fe40003f0d200 */
[----:B------:R-:W-:Y:S02]  /*50c0*/  LOP3.LUT R31, R51, R44, RZ, 0x3c, !PT ;  /* 0x0000002c331f7212 */ /* 0x000fe400078e3cff */
[----:B------:R-:W-:Y:S02]  /*50d0*/  FSEL R54, R50, R54, !P0 ;  /* 0x0000003632367208 */ /* 0x000fe40004000000 */
[----:B------:R-:W-:Y:S01]  /*50e0*/  FSEL R55, R31, R55, !P0 ;  /* 0x000000371f377208 */ /* 0x000fe20004000000 */
[----:B------:R-:W-:Y:S06]  /*50f0*/  BRA `(.L_x_110) ;  /* 0x0000000000547947 */ /* 0x000fec0003800000 */
.L_x_109:
[----:B------:R-:W-:-:S14]  /*5100*/  DSETP.NAN.AND P0, PT, R46, R46, PT ;  /* 0x0000002e2e00722a */ /* 0x000fdc0003f08000 */
[----:B------:R-:W-:Y:S05]  /*5110*/  @P0 BRA `(.L_x_111) ;  /* 0x0000000000440947 */ /* 0x000fea0003800000 */
[----:B------:R-:W-:-:S14]  /*5120*/  DSETP.NAN.AND P0, PT, R44, R44, PT ;  /* 0x0000002c2c00722a */ /* 0x000fdc0003f08000 */
[----:B------:R-:W-:Y:S05]  /*5130*/  @P0 BRA `(.L_x_112) ;  /* 0x0000000000300947 */ /* 0x000fea0003800000 */
[----:B------:R-:W-:Y:S01]  /*5140*/  ISETP.NE.AND P0, PT, R31, R32, PT ;  /* 0x000000201f00720c */ /* 0x000fe20003f05270 */
[----:B------:R-:W-:Y:S01]  /*5150*/  IMAD.MOV.U32 R54, RZ, RZ, 0x0 ;  /* 0x00000000ff367424 */ /* 0x000fe200078e00ff */
[----:B------:R-:W-:-:S11]  /*5160*/  MOV R55, 0xfff80000 ;  /* 0xfff8000000377802 */ /* 0x000fd60000000f00 */
[----:B------:R-:W-:Y:S05]  /*5170*/  @!P0 BRA `(.L_x_110) ;  /* 0x0000000000348947 */ /* 0x000fea0003800000 */
[----:B------:R-:W-:Y:S02]  /*5180*/  ISETP.NE.AND P0, PT, R31, 0x7ff00000, PT ;  /* 0x7ff000001f00780c */ /* 0x000fe40003f05270 */
[----:B------:R-:W-:Y:S02]  /*5190*/  LOP3.LUT R55, R47, 0x80000000, R45, 0x48, !PT ;  /* 0x800000002f377812 */ /* 0x000fe400078e482d */
[----:B------:R-:W-:-:S13]  /*51a0*/  ISETP.EQ.OR P0, PT, R32, RZ, !P0 ;  /* 0x000000ff2000720c */ /* 0x000fda0004702670 */
[----:B------:R-:W-:Y:S01]  /*51b0*/  @P0 LOP3.LUT R31, R55, 0x7ff00000, RZ, 0xfc, !PT ;  /* 0x7ff00000371f0812 */ /* 0x000fe200078efcff */
[----:B------:R-:W-:Y:S02]  /*51c0*/  @!P0 IMAD.MOV.U32 R54, RZ, RZ, RZ ;  /* 0x000000ffff368224 */ /* 0x000fe400078e00ff */
[----:B------:R-:W-:Y:S02]  /*51d0*/  @P0 IMAD.MOV.U32 R54, RZ, RZ, RZ ;  /* 0x000000ffff360224 */ /* 0x000fe400078e00ff */
[----:B------:R-:W-:Y:S01]  /*51e0*/  @P0 IMAD.MOV.U32 R55, RZ, RZ, R31 ;  /* 0x000000ffff370224 */ /* 0x000fe200078e001f */
[----:B------:R-:W-:Y:S06]  /*51f0*/  BRA `(.L_x_110) ;  /* 0x0000000000147947 */ /* 0x000fec0003800000 */
.L_x_112:
[----:B------:R-:W-:Y:S01]  /*5200*/  LOP3.LUT R55, R45, 0x80000, RZ, 0xfc, !PT ;  /* 0x000800002d377812 */ /* 0x000fe200078efcff */
[----:B------:R-:W-:Y:S01]  /*5210*/  IMAD.MOV.U32 R54, RZ, RZ, R44 ;  /* 0x000000ffff367224 */ /* 0x000fe200078e002c */
[----:B------:R-:W-:Y:S06]  /*5220*/  BRA `(.L_x_110) ;  /* 0x0000000000087947 */ /* 0x000fec0003800000 */
.L_x_111:
[----:B------:R-:W-:Y:S02]  /*5230*/  LOP3.LUT R55, R47, 0x80000, RZ, 0xfc, !PT ;  /* 0x000800002f377812 */ /* 0x000fe400078efcff */
[----:B------:R-:W-:-:S07]  /*5240*/  MOV R54, R46 ;  /* 0x0000002e00367202 */ /* 0x000fce0000000f00 */
.L_x_110:
[----:B------:R-:W-:Y:S05]  /*5250*/  BSYNC.RECONVERGENT B0 ;  /* 0x0000000000007941 */ /* 0x000fea0003800200 */
.L_x_108:
[----:B------:R-:W-:-:S04]  /*5260*/  IMAD.MOV.U32 R31, RZ, RZ, 0x0 ;  /* 0x00000000ff1f7424 */ /* 0x000fc800078e00ff */
[----:B------:R-:W-:Y:S05]  /*5270*/  RET.REL.NODEC R30 `(_Z13kernel_render4vec3S_iidP6uchar4S_S0_P4meshi) ;  /* 0xffffffac1e607950 */ /* 0x000fea0003c3ffff */
        .weak           $__internal_2_$__cuda_sm20_dsqrt_rn_f64_mediumpath_v1
        .type           $__internal_2_$__cuda_sm20_dsqrt_rn_f64_mediumpath_v1,@function
        .size           $__internal_2_$__cuda_sm20_dsqrt_rn_f64_mediumpath_v1,($_Z13kernel_render4vec3S_iidP6uchar4S_S0_P4meshi$__internal_trig_reduction_slowpathd - $__internal_2_$__cuda_sm20_dsqrt_rn_f64_mediumpath_v1)
$__internal_2_$__cuda_sm20_dsqrt_rn_f64_mediumpath_v1:
[----:B------:R-:W-:Y:S01]  /*5280*/  ISETP.GE.U32.AND P0, PT, R44, -0x3400000, PT ;  /* 0xfcc000002c00780c */ /* 0x000fe20003f06070 */
[----:B------:R-:W-:-:S12]  /*5290*/  BSSY.RECONVERGENT B3, `(.L_x_113) ;  /* 0x0000023000037945 */ /* 0x000fd80003800200 */
[----:B------:R-:W-:Y:S05]  /*52a0*/  @!P0 BRA `(.L_x_114) ;  /* 0x0000000000208947 */ /* 0x000fea0003800000 */
[----:B------:R-:W-:-:S10]  /*52b0*/  DFMA.RM R32, R32, R22, R30 ;  /* 0x000000162020722b */ /* 0x000fd4000000401e */
[----:B------:R-:W-:-:S05]  /*52c0*/  IADD3 R22, P0, PT, R32, 0x1, RZ ;  /* 0x0000000120167810 */ /* 0x000fca0007f1e0ff */
[----:B------:R-:W-:-:S06]  /*52d0*/  IMAD.X R23, RZ, RZ, R33, P0 ;  /* 0x000000ffff177224 */ /* 0x000fcc00000e0621 */
[----:B------:R-:W-:-:S08]  /*52e0*/  DFMA.RP R20, -R32, R22, R20 ;  /* 0x000000162014722b */ /* 0x000fd00000008114 */
[----:B------:R-:W-:-:S06]  /*52f0*/  DSETP.GT.AND P0, PT, R20, RZ, PT ;  /* 0x000000ff1400722a */ /* 0x000fcc0003f04000 */
[----:B------:R-:W-:Y:S02]  /*5300*/  FSEL R22, R22, R32, P0 ;  /* 0x0000002016167208 */ /* 0x000fe40000000000 */
[----:B------:R-:W-:Y:S01]  /*5310*/  FSEL R23, R23, R33, P0 ;  /* 0x0000002117177208 */ /* 0x000fe20000000000 */
[----:B------:R-:W-:Y:S06]  /*5320*/  BRA `(.L_x_115) ;  /* 0x0000000000647947 */ /* 0x000fec0003800000 */
.L_x_114:
[----:B------:R-:W-:-:S14]  /*5330*/  DSETP.NE.AND P0, PT, R20, RZ, PT ;  /* 0x000000ff1400722a */ /* 0x000fdc0003f05000 */
[----:B------:R-:W-:Y:S05]  /*5340*/  @!P0 BRA `(.L_x_116) ;  /* 0x0000000000588947 */ /* 0x000fea0003800000 */
[----:B------:R-:W-:-:S13]  /*5350*/  ISETP.GE.AND P0, PT, R21, RZ, PT ;  /* 0x000000ff1500720c */ /* 0x000fda0003f06270 */
[----:B------:R-:W-:Y:S02]  /*5360*/  @!P0 IMAD.MOV.U32 R22, RZ, RZ, 0x0 ;  /* 0x00000000ff168424 */ /* 0x000fe400078e00ff */
[----:B------:R-:W-:Y:S01]  /*5370*/  @!P0 IMAD.MOV.U32 R23, RZ, RZ, -0x80000 ;  /* 0xfff80000ff178424 */ /* 0x000fe200078e00ff */
[----:B------:R-:W-:Y:S06]  /*5380*/  @!P0 BRA `(.L_x_115) ;  /* 0x00000000004c8947 */ /* 0x000fec0003800000 */
[----:B------:R-:W-:-:S13]  /*5390*/  ISETP.GT.AND P0, PT, R21, 0x7fefffff, PT ;  /* 0x7fefffff1500780c */ /* 0x000fda0003f04270 */
[----:B------:R-:W-:Y:S05]  /*53a0*/  @P0 BRA `(.L_x_116) ;  /* 0x0000000000400947 */ /* 0x000fea0003800000 */
[----:B------:R-:W-:Y:S01]  /*53b0*/  DMUL R20, R20, 8.11296384146066816958e+31 ;  /* 0x4690000014147828 */ /* 0x000fe20000000000 */
[----:B------:R-:W-:Y:S01]  /*53c0*/  MOV R22, RZ ;  /* 0x000000ff00167202 */ /* 0x000fe20000000f00 */
[----:B------:R-:W-:Y:S02]  /*53d0*/  IMAD.MOV.U32 R32, RZ, RZ, 0x0 ;  /* 0x00000000ff207424 */ /* 0x000fe400078e00ff */
[----:B------:R-:W-:Y:S02]  /*53e0*/  IMAD.MOV.U32 R33, RZ, RZ, 0x3fd80000 ;  /* 0x3fd80000ff217424 */ /* 0x000fe400078e00ff */
[----:B------:R-:W0:Y:S02]  /*53f0*/  MUFU.RSQ64H R23, R21 ;  /* 0x0000001500177308 */ /* 0x000e240000001c00 */
[----:B0-----:R-:W-:-:S08]  /*5400*/  DMUL R30, R22, R22 ;  /* 0x00000016161e7228 */ /* 0x001fd00000000000 */
[----:B------:R-:W-:-:S08]  /*5410*/  DFMA R30, R20, -R30, 1 ;  /* 0x3ff00000141e742b */ /* 0x000fd0000000081e */
[----:B------:R-:W-:Y:S02]  /*5420*/  DFMA R32, R30, R32, 0.5 ;  /* 0x3fe000001e20742b */ /* 0x000fe40000000020 */
[----:B------:R-:W-:-:S08]  /*5430*/  DMUL R30, R22, R30 ;  /* 0x0000001e161e7228 */ /* 0x000fd00000000000 */
[----:B------:R-:W-:-:S08]  /*5440*/  DFMA R30, R32, R30, R22 ;  /* 0x0000001e201e722b */ /* 0x000fd00000000016 */
[----:B------:R-:W-:Y:S02]  /*5450*/  DMUL R22, R20, R30 ;  /* 0x0000001e14167228 */ /* 0x000fe40000000000 */
[----:B------:R-:W-:-:S06]  /*5460*/  VIADD R31, R31, 0xfff00000 ;  /* 0xfff000001f1f7836 */ /* 0x000fcc0000000000 */
[----:B------:R-:W-:-:S08]  /*5470*/  DFMA R32, R22, -R22, R20 ;  /* 0x800000161620722b */ /* 0x000fd00000000014 */
[----:B------:R-:W-:-:S10]  /*5480*/  DFMA R22, R30, R32, R22 ;  /* 0x000000201e16722b */ /* 0x000fd40000000016 */
[----:B------:R-:W-:Y:S01]  /*5490*/  VIADD R23, R23, 0xfcb00000 ;  /* 0xfcb0000017177836 */ /* 0x000fe20000000000 */
[----:B------:R-:W-:Y:S06]  /*54a0*/  BRA `(.L_x_115) ;  /* 0x0000000000047947 */ /* 0x000fec0003800000 */
.L_x_116:
[----:B------:R-:W-:-:S11]  /*54b0*/  DADD R22, R20, R20 ;  /* 0x0000000014167229 */ /* 0x000fd60000000014 */
.L_x_115:
[----:B------:R-:W-:Y:S05]  /*54c0*/  BSYNC.RECONVERGENT B3 ;  /* 0x0000000000037941 */ /* 0x000fea0003800200 */
.L_x_113:
[----:B------:R-:W-:Y:S01]  /*54d0*/  IMAD.MOV.U32 R43, RZ, RZ, 0x0 ;  /* 0x00000000ff2b7424 */ /* 0x000fe200078e00ff */
[----:B------:R-:W-:Y:S01]  /*54e0*/  MOV R78, R22 ;  /* 0x00000016004e7202 */ /* 0x000fe20000000f00 */
[----:B------:R-:W-:Y:S02]  /*54f0*/  IMAD.MOV.U32 R79, RZ, RZ, R23 ;  /* 0x000000ffff4f7224 */ /* 0x000fe400078e0017 */
[----:B------:R-:W-:Y:S05]  /*5500*/  RET.REL.NODEC R42 `(_Z13kernel_render4vec3S_iidP6uchar4S_S0_P4meshi) ;  /* 0xffffffa82abc7950 */ /* 0x000fea0003c3ffff */
        .type           $_Z13kernel_render4vec3S_iidP6uchar4S_S0_P4meshi$__internal_trig_reduction_slowpathd,@function
        .size           $_Z13kernel_render4vec3S_iidP6uchar4S_S0_P4meshi$__internal_trig_reduction_slowpathd,(.L_x_128 - $_Z13kernel_render4vec3S_iidP6uchar4S_S0_P4meshi$__internal_trig_reduction_slowpathd)
$_Z13kernel_render4vec3S_iidP6uchar4S_S0_P4meshi$__internal_trig_reduction_slowpathd:
[----:B------:R-:W-:Y:S01]  /*5510*/  SHF.R.U32.HI R10, RZ, 0x14, R55 ;  /* 0x00000014ff0a7819 */ /* 0x000fe20000011637 */
[----:B------:R-:W-:-:S03]  /*5520*/  IMAD.MOV.U32 R0, RZ, RZ, RZ ;  /* 0x000000ffff007224 */ /* 0x000fc600078e00ff */
[----:B------:R-:W-:-:S04]  /*5530*/  LOP3.LUT R2, R10, 0x7ff, RZ, 0xc0, !PT ;  /* 0x000007ff0a027812 */ /* 0x000fc800078ec0ff */
[----:B------:R-:W-:-:S13]  /*5540*/  ISETP.NE.AND P0, PT, R2, 0x7ff, PT ;  /* 0x000007ff0200780c */ /* 0x000fda0003f05270 */
[----:B------:R-:W-:Y:S05]  /*5550*/  @!P0 BRA `(.L_x_117) ;  /* 0x0000000800448947 */ /* 0x000fea0003800000 */
[----:B------:R-:W-:Y:S01]  /*5560*/  VIADD R0, R2, 0xfffffc00 ;  /* 0xfffffc0002007836 */ /* 0x000fe20000000000 */
[----:B------:R-:W-:Y:S01]  /*5570*/  BSSY.RECONVERGENT B2, `(.L_x_118) ;  /* 0x000002e000027945 */ /* 0x000fe20003800200 */
[----:B------:R-:W-:-:S03]  /*5580*/  CS2R R16, SRZ ;  /* 0x0000000000107805 */ /* 0x000fc6000001ff00 */
[----:B------:R-:W-:Y:S02]  /*5590*/  SHF.R.U32.HI R13, RZ, 0x6, R0 ;  /* 0x00000006ff0d7819 */ /* 0x000fe40000011600 */
[----:B------:R-:W-:Y:S02]  /*55a0*/  ISETP.GE.U32.AND P0, PT, R0, 0x80, PT ;  /* 0x000000800000780c */ /* 0x000fe40003f06070 */
[C---:B------:R-:W-:Y:S02]  /*55b0*/  IADD3 R0, PT, PT, -R13.reuse, 0x13, RZ ;  /* 0x000000130d007810 */ /* 0x040fe40007ffe1ff */
[----:B------:R-:W-:Y:S02]  /*55c0*/  IADD3 R2, PT, PT, -R13, 0xf, RZ ;  /* 0x0000000f0d027810 */ /* 0x000fe40007ffe1ff */
[----:B------:R-:W-:-:S04]  /*55d0*/  SEL R12, R0, 0x12, P0 ;  /* 0x00000012000c7807 */ /* 0x000fc80000000000 */
[----:B------:R-:W-:-:S13]  /*55e0*/  ISETP.GE.AND P0, PT, R2, R12, PT ;  /* 0x0000000c0200720c */ /* 0x000fda0003f06270 */
[----:B------:R-:W-:Y:S05]  /*55f0*/  @P0 BRA `(.L_x_119) ;  /* 0x0000000000940947 */ /* 0x000fea0003800000 */
[----:B------:R-:W0:Y:S01]  /*5600*/  LDC.64 R18, c[0x0][0x358] ;  /* 0x0000d600ff127b82 */ /* 0x000e220000000a00 */
[C---:B------:R-:W-:Y:S01]  /*5610*/  SHF.L.U64.HI R3, R54.reuse, 0xb, R55 ;  /* 0x0000000b36037819 */ /* 0x040fe20000010237 */
[----:B------:R-:W-:Y:S01]  /*5620*/  BSSY.RECONVERGENT B3, `(.L_x_120) ;  /* 0x0000021000037945 */ /* 0x000fe20003800200 */
[----:B------:R-:W-:Y:S01]  /*5630*/  SHF.L.U32 R11, R54, 0xb, RZ ;  /* 0x0000000b360b7819 */ /* 0x000fe200000006ff */
[----:B------:R-:W-:Y:S01]  /*5640*/  IMAD.MOV.U32 R7, RZ, RZ, R2 ;  /* 0x000000ffff077224 */ /* 0x000fe200078e0002 */
[----:B------:R-:W-:Y:S01]  /*5650*/  IADD3 R0, PT, PT, RZ, -R13, -R12 ;  /* 0x8000000dff007210 */ /* 0x000fe20007ffe80c */
[----:B------:R-:W-:Y:S01]  /*5660*/  IMAD.MOV.U32 R6, RZ, RZ, RZ ;  /* 0x000000ffff067224 */ /* 0x000fe200078e00ff */
[----:B------:R-:W-:Y:S02]  /*5670*/  CS2R R16, SRZ ;  /* 0x0000000000107805 */ /* 0x000fe4000001ff00 */
[----:B------:R-:W-:-:S07]  /*5680*/  LOP3.LUT R15, R3, 0x80000000, RZ, 0xfc, !PT ;  /* 0x80000000030f7812 */ /* 0x000fce00078efcff */
.L_x_121:
[----:B------:R-:W1:Y:S01]  /*5690*/  LDC.64 R2, c[0x4][RZ] ;  /* 0x01000000ff027b82 */ /* 0x000e620000000a00 */
[----:B0-----:R-:W-:Y:S02]  /*56a0*/  R2UR UR6, R18 ;  /* 0x00000000120672ca */ /* 0x001fe400000e0000 */
[----:B------:R-:W-:Y:S01]  /*56b0*/  R2UR UR7, R19 ;  /* 0x00000000130772ca */ /* 0x000fe200000e0000 */
[----:B-1----:R-:W-:-:S12]  /*56c0*/  IMAD.WIDE R2, R7, 0x8, R2 ;  /* 0x0000000807027825 */ /* 0x002fd800078e0202 */
[----:B------:R-:W2:Y:S01]  /*56d0*/  LDG.E.64.CONSTANT R2, desc[UR6][R2.64] ;  /* 0x0000000602027981 */ /* 0x000ea2000c1e9b00 */
[----:B------:R-:W-:Y:S01]  /*56e0*/  IADD3 R0, PT, PT, R0, 0x1, RZ ;  /* 0x0000000100007810 */ /* 0x000fe20007ffe0ff */
[----:B------:R-:W-:Y:S02]  /*56f0*/  VIADD R7, R7, 0x1 ;  /* 0x0000000107077836 */ /* 0x000fe40000000000 */
[----:B--2---:R-:W-:-:S04]  /*5700*/  IMAD.WIDE.U32 R4, P2, R2, R11, R16 ;  /* 0x0000000b02047225 */ /* 0x004fc80007840010 */
[----:B------:R-:W-:Y:S02]  /*5710*/  IMAD R9, R2, R15, RZ ;  /* 0x0000000f02097224 */ /* 0x000fe400078e02ff */
[CC--:B------:R-:W-:Y:S02]  /*5720*/  IMAD R14, R3.reuse, R11.reuse, RZ ;  /* 0x0000000b030e7224 */ /* 0x0c0fe400078e02ff */
[----:B------:R-:W-:Y:S01]  /*5730*/  IMAD.HI.U32 R17, R3, R11, RZ ;  /* 0x0000000b03117227 */ /* 0x000fe200078e00ff */
[----:B------:R-:W-:-:S03]  /*5740*/  IADD3 R5, P0, PT, R9, R5, RZ ;  /* 0x0000000509057210 */ /* 0x000fc60007f1e0ff */
[----:B------:R-:W-:Y:S01]  /*5750*/  IMAD R9, R6, 0x8, R1 ;  /* 0x0000000806097824 */ /* 0x000fe200078e0201 */
[----:B------:R-:W-:Y:S01]  /*5760*/  IADD3 R5, P1, PT, R14, R5, RZ ;  /* 0x000000050e057210 */ /* 0x000fe20007f3e0ff */
[----:B------:R-:W-:-:S04]  /*5770*/  IMAD.HI.U32 R14, R2, R15, RZ ;  /* 0x0000000f020e7227 */ /* 0x000fc800078e00ff */
[----:B------:R-:W-:Y:S01]  /*5780*/  IMAD.X R2, RZ, RZ, R14, P2 ;  /* 0x000000ffff027224 */ /* 0x000fe200010e060e */
[----:B------:R1:W-:Y:S01]  /*5790*/  STL.64 [R9], R4 ;  /* 0x0000000409007387 */ /* 0x0003e20000100a00 */
[----:B------:R-:W-:-:S03]  /*57a0*/  IMAD.HI.U32 R14, R3, R15, RZ ;  /* 0x0000000f030e7227 */ /* 0x000fc600078e00ff */
[----:B------:R-:W-:Y:S01]  /*57b0*/  IADD3.X R2, P0, PT, R17, R2, RZ, P0, !PT ;  /* 0x0000000211027210 */ /* 0x000fe2000071e4ff */
[----:B------:R-:W-:Y:S02]  /*57c0*/  IMAD R3, R3, R15, RZ ;  /* 0x0000000f03037224 */ /* 0x000fe400078e02ff */
[----:B------:R-:W-:-:S03]  /*57d0*/  VIADD R6, R6, 0x1 ;  /* 0x0000000106067836 */ /* 0x000fc60000000000 */
[----:B------:R-:W-:Y:S01]  /*57e0*/  IADD3.X R16, P1, PT, R3, R2, RZ, P1, !PT ;  /* 0x0000000203107210 */ /* 0x000fe20000f3e4ff */
[----:B------:R-:W-:Y:S01]  /*57f0*/  IMAD.X R2, RZ, RZ, R14, P0 ;  /* 0x000000ffff027224 */ /* 0x000fe200000e060e */
[----:B------:R-:W-:-:S03]  /*5800*/  ISETP.NE.AND P0, PT, R0, -0xf, PT ;  /* 0xfffffff10000780c */ /* 0x000fc60003f05270 */
[----:B------:R-:W-:-:S10]  /*5810*/  IMAD.X R17, RZ, RZ, R2, P1 ;  /* 0x000000ffff117224 */ /* 0x000fd400008e0602 */
[----:B-1----:R-:W-:Y:S05]  /*5820*/  @P0 BRA `(.L_x_121) ;  /* 0xfffffffc00980947 */ /* 0x002fea000383ffff */
[----:B------:R-:W-:Y:S05]  /*5830*/  BSYNC.RECONVERGENT B3 ;  /* 0x0000000000037941 */ /* 0x000fea0003800200 */
.L_x_120:
[----:B------:R-:W-:-:S07]  /*5840*/  MOV R2, R12 ;  /* 0x0000000c00027202 */ /* 0x000fce0000000f00 */
.L_x_119:
[----:B------:R-:W-:Y:S05]  /*5850*/  BSYNC.RECONVERGENT B2 ;  /* 0x0000000000027941 */ /* 0x000fea0003800200 */
.L_x_118:
[----:B------:R-:W-:Y:S01]  /*5860*/  LOP3.LUT P0, R21, R10, 0x3f, RZ, 0xc0, !PT ;  /* 0x0000003f0a157812 */ /* 0x000fe2000780c0ff */
[----:B------:R-:W-:-:S04]  /*5870*/  IMAD.IADD R0, R13, 0x1, R2 ;  /* 0x000000010d007824 */ /* 0x000fc800078e0202 */
[----:B------:R-:W-:-:S05]  /*5880*/  IMAD.U32 R19, R0, 0x8, R1 ;  /* 0x0000000800137824 */ /* 0x000fca00078e0001 */
[----:B------:R0:W-:Y:S04]  /*5890*/  STL.64 [R19+-0x78], R16 ;  /* 0xffff881013007387 */ /* 0x0001e80000100a00 */
[----:B------:R-:W2:Y:S04]  /*58a0*/  @P0 LDL.64 R6, [R1+0x8] ;  /* 0x0000080001060983 */ /* 0x000ea80000100a00 */
[----:B------:R-:W3:Y:S04]  /*58b0*/  LDL.64 R14, [R1+0x10] ;  /* 0x00001000010e7983 */ /* 0x000ee80000100a00 */
[----:B------:R-:W4:Y:S01]  /*58c0*/  LDL.64 R2, [R1+0x18] ;  /* 0x0000180001027983 */ /* 0x000f220000100a00 */
[----:B------:R-:W-:Y:S01]  /*58d0*/  @P0 LOP3.LUT R0, R21, 0x3f, RZ, 0x3c, !PT ;  /* 0x0000003f15000812 */ /* 0x000fe200078e3cff */
[----:B------:R-:W-:Y:S01]  /*58e0*/  BSSY.RECONVERGENT B2, `(.L_x_122) ;  /* 0x0000034000027945 */ /* 0x000fe20003800200 */
[----:B--2---:R-:W-:-:S02]  /*58f0*/  @P0 SHF.R.U64 R5, R6, 0x1, R7 ;  /* 0x0000000106050819 */ /* 0x004fc40000001207 */
[----:B------:R-:W-:Y:S02]  /*5900*/  @P0 SHF.R.U32.HI R7, RZ, 0x1, R7 ;  /* 0x00000001ff070819 */ /* 0x000fe40000011607 */
[--C-:B---3--:R-:W-:Y:S02]  /*5910*/  @P0 SHF.R.U32.HI R13, RZ, 0x1, R15.reuse ;  /* 0x00000001ff0d0819 */ /* 0x108fe4000001160f */
[C---:B------:R-:W-:Y:S02]  /*5920*/  @P0 SHF.R.U64 R11, R14.reuse, 0x1, R15 ;  /* 0x000000010e0b0819 */ /* 0x040fe4000000120f */
[CC--:B------:R-:W-:Y:S02]  /*5930*/  @P0 SHF.L.U32 R9, R14.reuse, R21.reuse, RZ ;  /* 0x000000150e090219 */ /* 0x0c0fe400000006ff */
[----:B------:R-:W-:Y:S02]  /*5940*/  @P0 SHF.R.U64 R4, R5, R0, R7 ;  /* 0x0000000005040219 */ /* 0x000fe40000001207 */
[----:B------:R-:W-:-:S02]  /*5950*/  @P0 SHF.L.U64.HI R6, R14, R21, R15 ;  /* 0x000000150e060219 */ /* 0x000fc4000001020f */
[-C--:B------:R-:W-:Y:S02]  /*5960*/  @P0 SHF.R.U32.HI R5, RZ, R0.reuse, R7 ;  /* 0x00000000ff050219 */ /* 0x080fe40000011607 */
[----:B----4-:R-:W-:Y:S02]  /*5970*/  @P0 SHF.L.U32 R7, R2, R21, RZ ;  /* 0x0000001502070219 */ /* 0x010fe400000006ff */
[----:B------:R-:W-:Y:S02]  /*5980*/  @P0 SHF.R.U64 R10, R11, R0, R13 ;  /* 0x000000000b0a0219 */ /* 0x000fe4000000120d */
[----:B------:R-:W-:Y:S02]  /*5990*/  @P0 LOP3.LUT R14, R9, R4, RZ, 0xfc, !PT ;  /* 0x00000004090e0212 */ /* 0x000fe400078efcff */
[----:B------:R-:W-:Y:S02]  /*59a0*/  @P0 LOP3.LUT R15, R6, R5, RZ, 0xfc, !PT ;  /* 0x00000005060f0212 */ /* 0x000fe400078efcff */
[----:B------:R-:W-:-:S02]  /*59b0*/  @P0 SHF.L.U64.HI R5, R2, R21, R3 ;  /* 0x0000001502050219 */ /* 0x000fc40000010203 */
[----:B------:R-:W-:Y:S01]  /*59c0*/  @P0 LOP3.LUT R2, R7, R10, RZ, 0xfc, !PT ;  /* 0x0000000a07020212 */ /* 0x000fe200078efcff */
[C---:B------:R-:W-:Y:S01]  /*59d0*/  IMAD.SHL.U32 R7, R14.reuse, 0x4, RZ ;  /* 0x000000040e077824 */ /* 0x040fe200078e00ff */
[----:B------:R-:W-:Y:S02]  /*59e0*/  @P0 SHF.R.U32.HI R0, RZ, R0, R13 ;  /* 0x00000000ff000219 */ /* 0x000fe4000001160d */
[----:B------:R-:W-:Y:S02]  /*59f0*/  SHF.L.U64.HI R13, R14, 0x2, R15 ;  /* 0x000000020e0d7819 */ /* 0x000fe4000001020f */
[----:B------:R-:W-:Y:S02]  /*5a00*/  @P0 LOP3.LUT R3, R5, R0, RZ, 0xfc, !PT ;  /* 0x0000000005030212 */ /* 0x000fe400078efcff */
[----:B------:R-:W-:Y:S02]  /*5a10*/  SHF.L.W.U32.HI R15, R15, 0x2, R2 ;  /* 0x000000020f0f7819 */ /* 0x000fe40000010e02 */
[----:B------:R-:W-:-:S02]  /*5a20*/  IADD3 RZ, P0, PT, RZ, -R7, RZ ;  /* 0x80000007ffff7210 */ /* 0x000fc40007f1e0ff */
[----:B------:R-:W-:Y:S02]  /*5a30*/  LOP3.LUT R4, RZ, R13, RZ, 0x33, !PT ;  /* 0x0000000dff047212 */ /* 0x000fe400078e33ff */
[----:B------:R-:W-:Y:S02]  /*5a40*/  SHF.L.W.U32.HI R0, R2, 0x2, R3 ;  /* 0x0000000202007819 */ /* 0x000fe40000010e03 */
[----:B------:R-:W-:Y:S02]  /*5a50*/  LOP3.LUT R2, RZ, R15, RZ, 0x33, !PT ;  /* 0x0000000fff027212 */ /* 0x000fe400078e33ff */
[----:B------:R-:W-:Y:S02]  /*5a60*/  IADD3.X R4, P0, PT, RZ, R4, RZ, P0, !PT ;  /* 0x00000004ff047210 */ /* 0x000fe4000071e4ff */
[----:B------:R-:W-:Y:S02]  /*5a70*/  LOP3.LUT R5, RZ, R0, RZ, 0x33, !PT ;  /* 0x00000000ff057212 */ /* 0x000fe400078e33ff */
[----:B------:R-:W-:-:S02]  /*5a80*/  IADD3.X R2, P1, PT, RZ, R2, RZ, P0, !PT ;  /* 0x00000002ff027210 */ /* 0x000fc4000073e4ff */
[----:B------:R-:W-:-:S03]  /*5a90*/  ISETP.GT.U32.AND P2, PT, R15, -0x1, PT ;  /* 0xffffffff0f00780c */ /* 0x000fc60003f44070 */
[----:B------:R-:W-:Y:S01]  /*5aa0*/  IMAD.X R5, RZ, RZ, R5, P1 ;  /* 0x000000ffff057224 */ /* 0x000fe200008e0605 */
[----:B------:R-:W-:-:S04]  /*5ab0*/  ISETP.GT.AND.EX P0, PT, R0, -0x1, PT, P2 ;  /* 0xffffffff0000780c */ /* 0x000fc80003f04320 */
[----:B------:R-:W-:Y:S02]  /*5ac0*/  SEL R11, R0, R5, P0 ;  /* 0x00000005000b7207 */ /* 0x000fe40000000000 */
[----:B------:R-:W-:Y:S02]  /*5ad0*/  SEL R9, R15, R2, P0 ;  /* 0x000000020f097207 */ /* 0x000fe40000000000 */
[----:B------:R-:W-:Y:S02]  /*5ae0*/  ISETP.NE.U32.AND P1, PT, R11, RZ, PT ;  /* 0x000000ff0b00720c */ /* 0x000fe40003f25070 */
[----:B------:R-:W-:Y:S02]  /*5af0*/  SEL R4, R13, R4, P0 ;  /* 0x000000040d047207 */ /* 0x000fe40000000000 */
[----:B------:R-:W-:Y:S01]  /*5b00*/  SEL R2, R9, R11, !P1 ;  /* 0x0000000b09027207 */ /* 0x000fe20004800000 */
[----:B------:R-:W-:-:S05]  /*5b10*/  @!P0 IMAD.MOV R7, RZ, RZ, -R7 ;  /* 0x000000ffff078224 */ /* 0x000fca00078e0a07 */
[----:B------:R-:W1:Y:S02]  /*5b20*/  FLO.U32 R2, R2 ;  /* 0x0000000200027300 */ /* 0x000e6400000e0000 */
[C---:B-1----:R-:W-:Y:S02]  /*5b30*/  IADD3 R5, PT, PT, -R2.reuse, 0x1f, RZ ;  /* 0x0000001f02057810 */ /* 0x042fe40007ffe1ff */
[----:B------:R-:W-:Y:S02]  /*5b40*/  IADD3 R6, PT, PT, -R2, 0x3f, RZ ;  /* 0x0000003f02067810 */ /* 0x000fe40007ffe1ff */
[----:B------:R-:W-:-:S04]  /*5b50*/  @P1 IADD3 R6, PT, PT, R5, RZ, RZ ;  /* 0x000000ff05061210 */ /* 0x000fc80007ffe0ff */
[----:B------:R-:W-:-:S13]  /*5b60*/  ISETP.NE.AND P1, PT, R6, RZ, PT ;  /* 0x000000ff0600720c */ /* 0x000fda0003f25270 */
[----:B0-----:R-:W-:Y:S05]  /*5b70*/  @!P1 BRA `(.L_x_123) ;  /* 0x0000000000289947 */ /* 0x001fea0003800000 */
[--C-:B------:R-:W-:Y:S02]  /*5b80*/  SHF.R.U64 R5, R7, 0x1, R4.reuse ;  /* 0x0000000107057819 */ /* 0x100fe40000001204 */
[C---:B------:R-:W-:Y:S02]  /*5b90*/  LOP3.LUT R2, R6.reuse, 0x3f, RZ, 0xc0, !PT ;  /* 0x0000003f06027812 */ /* 0x040fe400078ec0ff */
[----:B------:R-:W-:Y:S02]  /*5ba0*/  SHF.R.U32.HI R7, RZ, 0x1, R4 ;  /* 0x00000001ff077819 */ /* 0x000fe40000011604 */
[----:B------:R-:W-:Y:S02]  /*5bb0*/  LOP3.LUT R4, R6, 0x3f, RZ, 0xc, !PT ;  /* 0x0000003f06047812 */ /* 0x000fe400078e0cff */
[CC--:B------:R-:W-:Y:S02]  /*5bc0*/  SHF.L.U64.HI R11, R9.reuse, R2.reuse, R11 ;  /* 0x00000002090b7219 */ /* 0x0c0fe4000001020b */
[----:B------:R-:W-:-:S02]  /*5bd0*/  SHF.L.U32 R9, R9, R2, RZ ;  /* 0x0000000209097219 */ /* 0x000fc400000006ff */
[-CC-:B------:R-:W-:Y:S02]  /*5be0*/  SHF.R.U64 R2, R5, R4.reuse, R7.reuse ;  /* 0x0000000405027219 */ /* 0x180fe40000001207 */
[----:B------:R-:W-:Y:S02]  /*5bf0*/  SHF.R.U32.HI R4, RZ, R4, R7 ;  /* 0x00000004ff047219 */ /* 0x000fe40000011607 */
[----:B------:R-:W-:Y:S02]  /*5c00*/  LOP3.LUT R9, R9, R2, RZ, 0xfc, !PT ;  /* 0x0000000209097212 */ /* 0x000fe400078efcff */
[----:B------:R-:W-:-:S07]  /*5c10*/  LOP3.LUT R11, R11, R4, RZ, 0xfc, !PT ;  /* 0x000000040b0b7212 */ /* 0x000fce00078efcff */
.L_x_123:
[----:B------:R-:W-:Y:S05]  /*5c20*/  BSYNC.RECONVERGENT B2 ;  /* 0x0000000000027941 */ /* 0x000fea0003800200 */
.L_x_122:
[----:B------:R-:W-:-:S04]  /*5c30*/  IMAD.WIDE.U32 R12, R9, 0x2168c235, RZ ;  /* 0x2168c235090c7825 */ /* 0x000fc800078e00ff */
[----:B------:R-:W-:Y:S01]  /*5c40*/  IMAD.MOV.U32 R4, RZ, RZ, R13 ;  /* 0x000000ffff047224 */ /* 0x000fe200078e000d */
[----:B------:R-:W-:Y:S01]  /*5c50*/  IADD3 RZ, P1, PT, R12, R12, RZ ;  /* 0x0000000c0cff7210 */ /* 0x000fe20007f3e0ff */
[----:B------:R-:W-:Y:S02]  /*5c60*/  IMAD.MOV.U32 R5, RZ, RZ, RZ ;  /* 0x000000ffff057224 */ /* 0x000fe400078e00ff */
[----:B------:R-:W-:-:S04]  /*5c70*/  IMAD.HI.U32 R2, R11, -0x36f0255e, RZ ;  /* 0xc90fdaa20b027827 */ /* 0x000fc800078e00ff */
[----:B------:R-:W-:-:S04]  /*5c80*/  IMAD.WIDE.U32 R4, R9, -0x36f0255e, R4 ;  /* 0xc90fdaa209047825 */ /* 0x000fc800078e0004 */
[----:B------:R-:W-:-:S04]  /*5c90*/  IMAD.WIDE.U32 R4, P2, R11, 0x2168c235, R4 ;  /* 0x2168c2350b047825 */ /* 0x000fc80007840004 */
[----:B------:R-:W-:Y:S01]  /*5ca0*/  IMAD R11, R11, -0x36f0255e, RZ ;  /* 0xc90fdaa20b0b7824 */ /* 0x000fe200078e02ff */
[----:B------:R-:W-:Y:S01]  /*5cb0*/  IADD3.X RZ, P1, PT, R4, R4, RZ, P1, !PT ;  /* 0x0000000404ff7210 */ /* 0x000fe20000f3e4ff */
[----:B------:R-:W-:-:S03]  /*5cc0*/  IMAD.X R2, RZ, RZ, R2, P2 ;  /* 0x000000ffff027224 */ /* 0x000fc600010e0602 */
[----:B------:R-:W-:-:S04]  /*5cd0*/  IADD3 R5, P2, PT, R11, R5, RZ ;  /* 0x000000050b057210 */ /* 0x000fc80007f5e0ff */
[----:B------:R-:W-:Y:S02]  /*5ce0*/  IADD3.X R2, PT, PT, RZ, R2, RZ, P2, !PT ;  /* 0x00000002ff027210 */ /* 0x000fe400017fe4ff */
[C---:B------:R-:W-:Y:S02]  /*5cf0*/  ISETP.GT.U32.AND P3, PT, R5.reuse, RZ, PT ;  /* 0x000000ff0500720c */ /* 0x040fe40003f64070 */
[----:B------:R-:W-:Y:S02]  /*5d00*/  IADD3.X R4, P2, PT, R5, R5, RZ, P1, !PT ;  /* 0x0000000505047210 */ /* 0x000fe40000f5e4ff */
[----:B------:R-:W-:-:S03]  /*5d10*/  ISETP.GT.AND.EX P1, PT, R2, RZ, PT, P3 ;  /* 0x000000ff0200720c */ /* 0x000fc60003f24330 */
[----:B------:R-:W-:Y:S01]  /*5d20*/  IMAD.X R7, R2, 0x1, R2, P2 ;  /* 0x0000000102077824 */ /* 0x000fe200010e0602 */
[----:B------:R-:W-:-:S04]  /*5d30*/  SEL R4, R4, R5, P1 ;  /* 0x0000000504047207 */ /* 0x000fc80000800000 */
[----:B------:R-:W-:Y:S02]  /*5d40*/  SEL R5, R7, R2, P1 ;  /* 0x0000000207057207 */ /* 0x000fe40000800000 */
[----:B------:R-:W-:Y:S02]  /*5d50*/  IADD3 R4, P2, PT, R4, 0x1, RZ ;  /* 0x0000000104047810 */ /* 0x000fe40007f5e0ff */
[----:B------:R-:W-:Y:S02]  /*5d60*/  SEL R7, RZ, 0xffffffff, !P1 ;  /* 0xffffffffff077807 */ /* 0x000fe40004800000 */
[----:B------:R-:W-:Y:S01]  /*5d70*/  LOP3.LUT P1, R55, R55, 0x80000000, RZ, 0xc0, !PT ;  /* 0x8000000037377812 */ /* 0x000fe2000782c0ff */
[----:B------:R-:W-:Y:S02]  /*5d80*/  IMAD.X R5, RZ, RZ, R5, P2 ;  /* 0x000000ffff057224 */ /* 0x000fe400010e0605 */
[----:B------:R-:W-:Y:S01]  /*5d90*/  IMAD.IADD R2, R7, 0x1, -R6 ;  /* 0x0000000107027824 */ /* 0x000fe200078e0a06 */
[----:B------:R-:W-:-:S02]  /*5da0*/  SHF.R.U32.HI R7, RZ, 0x1e, R3 ;  /* 0x0000001eff077819 */ /* 0x000fc40000011603 */
[----:B------:R-:W-:Y:S01]  /*5db0*/  SHF.R.U64 R4, R4, 0xa, R5 ;  /* 0x0000000a04047819 */ /* 0x000fe20000001205 */
[----:B------:R-:W-:Y:S01]  /*5dc0*/  IMAD.SHL.U32 R2, R2, 0x100000, RZ ;  /* 0x0010000002027824 */ /* 0x000fe200078e00ff */
[----:B------:R-:W-:Y:S02]  /*5dd0*/  LEA.HI R0, R0, R7, RZ, 0x1 ;  /* 0x0000000700007211 */ /* 0x000fe400078f08ff */
[----:B------:R-:W-:Y:S02]  /*5de0*/  IADD3 R4, P2, PT, R4, 0x1, RZ ;  /* 0x0000000104047810 */ /* 0x000fe40007f5e0ff */
[----:B------:R-:W-:Y:S02]  /*5df0*/  @!P0 LOP3.LUT R55, R55, 0x80000000, RZ, 0x3c, !PT ;  /* 0x8000000037378812 */ /* 0x000fe400078e3cff */
[----:B------:R-:W-:Y:S02]  /*5e00*/  LEA.HI.X R5, R5, RZ, RZ, 0x16, P2 ;  /* 0x000000ff05057211 */ /* 0x000fe400010fb4ff */
[----:B------:R-:W-:-:S02]  /*5e10*/  @P1 IADD3 R0, PT, PT, -R0, RZ, RZ ;  /* 0x000000ff00001210 */ /* 0x000fc40007ffe1ff */
[--C-:B------:R-:W-:Y:S02]  /*5e20*/  SHF.R.U64 R4, R4, 0x1, R5.reuse ;  /* 0x0000000104047819 */ /* 0x100fe40000001205 */
[----:B------:R-:W-:Y:S02]  /*5e30*/  SHF.R.U32.HI R3, RZ, 0x1, R5 ;  /* 0x00000001ff037819 */ /* 0x000fe40000011605 */
[----:B------:R-:W-:-:S04]  /*5e40*/  IADD3 R54, P2, P3, RZ, RZ, R4 ;  /* 0x000000ffff367210 */ /* 0x000fc80007b5e004 */
[----:B------:R-:W-:-:S04]  /*5e50*/  IADD3.X R2, PT, PT, R2, 0x3fe00000, R3, P2, P3 ;  /* 0x3fe0000002027810 */ /* 0x000fc800017e6403 */
[----:B------:R-:W-:-:S07]  /*5e60*/  LOP3.LUT R55, R2, R55, RZ, 0xfc, !PT ;  /* 0x0000003702377212 */ /* 0x000fce00078efcff */
.L_x_117:
[----:B------:R-:W-:Y:S02]  /*5e70*/  IMAD.MOV.U32 R9, RZ, RZ, 0x0 ;  /* 0x00000000ff097424 */ /* 0x000fe400078e00ff */
[----:B------:R-:W-:Y:S02]  /*5e80*/  IMAD.MOV.U32 R2, RZ, RZ, R54 ;  /* 0x000000ffff027224 */ /* 0x000fe400078e0036 */
[----:B------:R-:W-:Y:S01]  /*5e90*/  IMAD.MOV.U32 R3, RZ, RZ, R55 ;  /* 0x000000ffff037224 */ /* 0x000fe200078e0037 */
[----:B------:R-:W-:Y:S06]  /*5ea0*/  RET.REL.NODEC R8 `(_Z13kernel_render4vec3S_iidP6uchar4S_S0_P4meshi) ;  /* 0xffffffa008547950 */ /* 0x000fec0003c3ffff */
.L_x_124:
        /* <DEDUP_REMOVED lines=13> */
.L_x_128:


//--------------------- .nv.global.init           --------------------------
	.section	.nv.global.init,"aw",@progbits
	.align	8
.nv.global.init:
	.type		__cudart_i2opi_d,@object
	.size		__cudart_i2opi_d,(.L_0 - __cudart_i2opi_d)
__cudart_i2opi_d:
        /*0000*/ 	.byte	0x08, 0x5d, 0x8d, 0x1f, 0xb1, 0x5f, 0xfb, 0x6b, 0xea, 0x92, 0x52, 0x8a, 0xf7, 0x39, 0x07, 0x3d
        /* <DEDUP_REMOVED lines=8> */
.L_0:


//--------------------- .nv.shared.reserved.0     --------------------------
	.section	.nv.shared.reserved.0,"aw",@nobits
	.weak		__nv_reservedSMEM_offset_0_alias
	.size		__nv_reservedSMEM_offset_0_alias, 0, 64
	.other		__nv_reservedSMEM_offset_0_alias,@"STO_CUDA_RESERVED_SHARED STV_DEFAULT"
__nv_reservedSMEM_offset_0_alias:
	.zero		0
	.zero		64


//--------------------- .nv.constant0._Z11kernel_ssaaP6uchar4S0_iii --------------------------
	.section	.nv.constant0._Z11kernel_ssaaP6uchar4S0_iii,"a",@progbits
	.sectionflags	@""
	.align	4
.nv.constant0._Z11kernel_ssaaP6uchar4S0_iii:
	.zero		924


//--------------------- .nv.constant0._Z13kernel_render4vec3S_iidP6uchar4S_S0_P4meshi --------------------------
	.section	.nv.constant0._Z13kernel_render4vec3S_iidP6uchar4S_S0_P4meshi,"a",@progbits
	.sectionflags	@""
	.align	4
.nv.constant0._Z13kernel_render4vec3S_iidP6uchar4S_S0_P4meshi:
	.zero		1012


//--------------------- SYMBOLS --------------------------

	.type		.nv.reservedSmem.offset0,@object
	.size		.nv.reservedSmem.offset0,0x4
